//
// Generated by NVIDIA NVVM Compiler
//
// Compiler Build ID: CL-36424714
// Cuda compilation tools, release 13.0, V13.0.88
// Based on NVVM 20.0.0
//

.version 9.0
.target sm_100
.address_size 64

	// .globl	_Z11downsample2ILi0EEvPiS0_i
.global .align 1 .b8 _ZN34_INTERNAL_1e5c4a01_4_k_cu_d21847864cuda3std3__45__cpo5beginE[1];
.global .align 1 .b8 _ZN34_INTERNAL_1e5c4a01_4_k_cu_d21847864cuda3std3__45__cpo3endE[1];
.global .align 1 .b8 _ZN34_INTERNAL_1e5c4a01_4_k_cu_d21847864cuda3std3__45__cpo6cbeginE[1];
.global .align 1 .b8 _ZN34_INTERNAL_1e5c4a01_4_k_cu_d21847864cuda3std3__45__cpo4cendE[1];
.global .align 1 .b8 _ZN34_INTERNAL_1e5c4a01_4_k_cu_d21847864cuda3std3__45__cpo6rbeginE[1];
.global .align 1 .b8 _ZN34_INTERNAL_1e5c4a01_4_k_cu_d21847864cuda3std3__45__cpo4rendE[1];
.global .align 1 .b8 _ZN34_INTERNAL_1e5c4a01_4_k_cu_d21847864cuda3std3__45__cpo7crbeginE[1];
.global .align 1 .b8 _ZN34_INTERNAL_1e5c4a01_4_k_cu_d21847864cuda3std3__45__cpo5crendE[1];
.global .align 1 .b8 _ZN34_INTERNAL_1e5c4a01_4_k_cu_d21847864cuda3std3__436_GLOBAL__N__1e5c4a01_4_k_cu_d21847866ignoreE[1];
.global .align 1 .b8 _ZN34_INTERNAL_1e5c4a01_4_k_cu_d21847864cuda3std3__419piecewise_constructE[1];
.global .align 1 .b8 _ZN34_INTERNAL_1e5c4a01_4_k_cu_d21847864cuda3std3__48in_placeE[1];
.global .align 1 .b8 _ZN34_INTERNAL_1e5c4a01_4_k_cu_d21847864cuda3std3__420unreachable_sentinelE[1];
.global .align 1 .b8 _ZN34_INTERNAL_1e5c4a01_4_k_cu_d21847864cuda3std3__47nulloptE[1];
.global .align 1 .b8 _ZN34_INTERNAL_1e5c4a01_4_k_cu_d21847864cuda3std3__48unexpectE[1];
.global .align 1 .b8 _ZN34_INTERNAL_1e5c4a01_4_k_cu_d21847864cuda3std6ranges3__45__cpo4swapE[1];
.global .align 1 .b8 _ZN34_INTERNAL_1e5c4a01_4_k_cu_d21847864cuda3std6ranges3__45__cpo9iter_moveE[1];
.global .align 1 .b8 _ZN34_INTERNAL_1e5c4a01_4_k_cu_d21847864cuda3std6ranges3__45__cpo5beginE[1];
.global .align 1 .b8 _ZN34_INTERNAL_1e5c4a01_4_k_cu_d21847864cuda3std6ranges3__45__cpo3endE[1];
.global .align 1 .b8 _ZN34_INTERNAL_1e5c4a01_4_k_cu_d21847864cuda3std6ranges3__45__cpo6cbeginE[1];
.global .align 1 .b8 _ZN34_INTERNAL_1e5c4a01_4_k_cu_d21847864cuda3std6ranges3__45__cpo4cendE[1];
.global .align 1 .b8 _ZN34_INTERNAL_1e5c4a01_4_k_cu_d21847864cuda3std6ranges3__45__cpo7advanceE[1];
.global .align 1 .b8 _ZN34_INTERNAL_1e5c4a01_4_k_cu_d21847864cuda3std6ranges3__45__cpo9iter_swapE[1];
.global .align 1 .b8 _ZN34_INTERNAL_1e5c4a01_4_k_cu_d21847864cuda3std6ranges3__45__cpo4nextE[1];
.global .align 1 .b8 _ZN34_INTERNAL_1e5c4a01_4_k_cu_d21847864cuda3std6ranges3__45__cpo4prevE[1];
.global .align 1 .b8 _ZN34_INTERNAL_1e5c4a01_4_k_cu_d21847864cuda3std6ranges3__45__cpo4dataE[1];
.global .align 1 .b8 _ZN34_INTERNAL_1e5c4a01_4_k_cu_d21847864cuda3std6ranges3__45__cpo5cdataE[1];
.global .align 1 .b8 _ZN34_INTERNAL_1e5c4a01_4_k_cu_d21847864cuda3std6ranges3__45__cpo4sizeE[1];
.global .align 1 .b8 _ZN34_INTERNAL_1e5c4a01_4_k_cu_d21847864cuda3std6ranges3__45__cpo5ssizeE[1];
.global .align 1 .b8 _ZN34_INTERNAL_1e5c4a01_4_k_cu_d21847864cuda3std6ranges3__45__cpo8distanceE[1];
.global .align 1 .b8 _ZN34_INTERNAL_1e5c4a01_4_k_cu_d21847866thrust24THRUST_300001_SM_1000_NS8cuda_cub3parE[1];
.global .align 1 .b8 _ZN34_INTERNAL_1e5c4a01_4_k_cu_d21847866thrust24THRUST_300001_SM_1000_NS8cuda_cub10par_nosyncE[1];
.global .align 1 .b8 _ZN34_INTERNAL_1e5c4a01_4_k_cu_d21847866thrust24THRUST_300001_SM_1000_NS6system6detail10sequential3seqE[1];
.global .align 1 .b8 _ZN34_INTERNAL_1e5c4a01_4_k_cu_d21847866thrust24THRUST_300001_SM_1000_NS12placeholders2_1E[1];
.global .align 1 .b8 _ZN34_INTERNAL_1e5c4a01_4_k_cu_d21847866thrust24THRUST_300001_SM_1000_NS12placeholders2_2E[1];
.global .align 1 .b8 _ZN34_INTERNAL_1e5c4a01_4_k_cu_d21847866thrust24THRUST_300001_SM_1000_NS12placeholders2_3E[1];
.global .align 1 .b8 _ZN34_INTERNAL_1e5c4a01_4_k_cu_d21847866thrust24THRUST_300001_SM_1000_NS12placeholders2_4E[1];
.global .align 1 .b8 _ZN34_INTERNAL_1e5c4a01_4_k_cu_d21847866thrust24THRUST_300001_SM_1000_NS12placeholders2_5E[1];
.global .align 1 .b8 _ZN34_INTERNAL_1e5c4a01_4_k_cu_d21847866thrust24THRUST_300001_SM_1000_NS12placeholders2_6E[1];
.global .align 1 .b8 _ZN34_INTERNAL_1e5c4a01_4_k_cu_d21847866thrust24THRUST_300001_SM_1000_NS12placeholders2_7E[1];
.global .align 1 .b8 _ZN34_INTERNAL_1e5c4a01_4_k_cu_d21847866thrust24THRUST_300001_SM_1000_NS12placeholders2_8E[1];
.global .align 1 .b8 _ZN34_INTERNAL_1e5c4a01_4_k_cu_d21847866thrust24THRUST_300001_SM_1000_NS12placeholders2_9E[1];
.global .align 1 .b8 _ZN34_INTERNAL_1e5c4a01_4_k_cu_d21847866thrust24THRUST_300001_SM_1000_NS12placeholders3_10E[1];
.global .align 1 .b8 _ZN34_INTERNAL_1e5c4a01_4_k_cu_d21847866thrust24THRUST_300001_SM_1000_NS3seqE[1];
.extern .shared .align 16 .b8 buf[];

.visible .entry _Z11downsample2ILi0EEvPiS0_i(
	.param .u64 .ptr .align 1 _Z11downsample2ILi0EEvPiS0_i_param_0,
	.param .u64 .ptr .align 1 _Z11downsample2ILi0EEvPiS0_i_param_1,
	.param .u32 _Z11downsample2ILi0EEvPiS0_i_param_2
)
{
	.reg .b16 	%rs<22>;
	.reg .b32 	%r<101>;
	.reg .b64 	%rd<15>;

	ld.param.u64 	%rd1, [_Z11downsample2ILi0EEvPiS0_i_param_0];
	ld.param.u64 	%rd2, [_Z11downsample2ILi0EEvPiS0_i_param_1];
	ld.param.u32 	%r1, [_Z11downsample2ILi0EEvPiS0_i_param_2];
	cvta.to.global.u64 	%rd3, %rd1;
	mov.u32 	%r2, %ntid.x;
	mov.u32 	%r3, %ctaid.x;
	mul.lo.s32 	%r4, %r3, %r2;
	shl.b32 	%r5, %r4, 1;
	mov.u32 	%r6, %tid.x;
	mov.u32 	%r7, %tid.y;
	mul.lo.s32 	%r8, %r2, %r7;
	shl.b32 	%r9, %r8, 2;
	mov.u32 	%r10, %ntid.y;
	mov.u32 	%r11, %ctaid.y;
	mad.lo.s32 	%r12, %r10, %r11, %r7;
	mul.lo.s32 	%r13, %r12, %r1;
	shl.b32 	%r14, %r13, 1;
	add.s32 	%r15, %r14, %r5;
	add.s32 	%r16, %r15, %r6;
	mul.wide.s32 	%rd4, %r16, 4;
	add.s64 	%rd5, %rd3, %rd4;
	ld.global.nc.u32 	%r17, [%rd5];
	add.s32 	%r18, %r9, %r6;
	shl.b32 	%r19, %r18, 2;
	mov.u32 	%r20, buf;
	add.s32 	%r21, %r20, %r19;
	st.shared.u32 	[%r21], %r17;
	add.s32 	%r22, %r16, %r2;
	mul.wide.u32 	%rd6, %r22, 4;
	add.s64 	%rd7, %rd3, %rd6;
	ld.global.nc.u32 	%r23, [%rd7];
	shl.b32 	%r24, %r2, 2;
	add.s32 	%r25, %r21, %r24;
	st.shared.u32 	[%r25], %r23;
	mul.wide.s32 	%rd8, %r1, 4;
	add.s64 	%rd9, %rd5, %rd8;
	ld.global.nc.u32 	%r26, [%rd9];
	add.s32 	%r27, %r25, %r24;
	st.shared.u32 	[%r27], %r26;
	add.s32 	%r28, %r22, %r1;
	mul.wide.u32 	%rd10, %r28, 4;
	add.s64 	%rd11, %rd3, %rd10;
	ld.global.nc.u32 	%r29, [%rd11];
	add.s32 	%r30, %r27, %r24;
	st.shared.u32 	[%r30], %r29;
	bar.sync 	0;
	shl.b32 	%r31, %r2, 3;
	shl.b32 	%r32, %r8, 4;
	cvt.u16.u32 	%rs1, %r6;
	shl.b16 	%rs2, %rs1, 2;
	mul.hi.u16 	%rs3, %rs2, 21846;
	mul.lo.s16 	%rs4, %rs3, 6;
	cvt.u32.u16 	%r33, %rs4;
	mul.lo.s16 	%rs5, %rs3, 3;
	sub.s16 	%rs6, %rs2, %rs5;
	cvt.u32.u16 	%r34, %rs6;
	or.b32  	%r35, %r32, %r34;
	add.s32 	%r36, %r35, %r33;
	add.s32 	%r37, %r20, %r36;
	ld.shared.u8 	%r38, [%r37];
	ld.shared.u8 	%r39, [%r37+3];
	add.s32 	%r40, %r39, %r38;
	add.s32 	%r41, %r37, %r31;
	ld.shared.u8 	%r42, [%r41];
	add.s32 	%r43, %r40, %r42;
	ld.shared.u8 	%r44, [%r41+3];
	add.s32 	%r45, %r43, %r44;
	shr.u32 	%r46, %r45, 2;
	or.b16  	%rs7, %rs2, 1;
	mul.hi.u16 	%rs8, %rs7, 21846;
	mul.lo.s16 	%rs9, %rs8, 6;
	cvt.u32.u16 	%r47, %rs9;
	mul.lo.s16 	%rs10, %rs8, 3;
	sub.s16 	%rs11, %rs7, %rs10;
	cvt.u32.u16 	%r48, %rs11;
	or.b32  	%r49, %r32, %r48;
	add.s32 	%r50, %r49, %r47;
	add.s32 	%r51, %r20, %r50;
	ld.shared.u8 	%r52, [%r51];
	ld.shared.u8 	%r53, [%r51+3];
	add.s32 	%r54, %r53, %r52;
	add.s32 	%r55, %r51, %r31;
	ld.shared.u8 	%r56, [%r55];
	add.s32 	%r57, %r54, %r56;
	ld.shared.u8 	%r58, [%r55+3];
	add.s32 	%r59, %r57, %r58;
	shl.b32 	%r60, %r59, 6;
	and.b32  	%r61, %r60, 130816;
	or.b32  	%r62, %r61, %r46;
	or.b16  	%rs12, %rs2, 2;
	mul.hi.u16 	%rs13, %rs12, 21846;
	mul.lo.s16 	%rs14, %rs13, 6;
	cvt.u32.u16 	%r63, %rs14;
	mul.lo.s16 	%rs15, %rs13, 3;
	sub.s16 	%rs16, %rs12, %rs15;
	cvt.u32.u16 	%r64, %rs16;
	or.b32  	%r65, %r32, %r64;
	add.s32 	%r66, %r65, %r63;
	add.s32 	%r67, %r20, %r66;
	ld.shared.u8 	%r68, [%r67];
	ld.shared.u8 	%r69, [%r67+3];
	add.s32 	%r70, %r69, %r68;
	add.s32 	%r71, %r67, %r31;
	ld.shared.u8 	%r72, [%r71];
	add.s32 	%r73, %r70, %r72;
	ld.shared.u8 	%r74, [%r71+3];
	add.s32 	%r75, %r73, %r74;
	shl.b32 	%r76, %r75, 14;
	and.b32  	%r77, %r76, 33488896;
	or.b32  	%r78, %r77, %r62;
	or.b16  	%rs17, %rs2, 3;
	mul.hi.u16 	%rs18, %rs17, 21846;
	mul.lo.s16 	%rs19, %rs18, 6;
	cvt.u32.u16 	%r79, %rs19;
	mul.lo.s16 	%rs20, %rs18, 3;
	sub.s16 	%rs21, %rs17, %rs20;
	cvt.u32.u16 	%r80, %rs21;
	or.b32  	%r81, %r32, %r80;
	add.s32 	%r82, %r81, %r79;
	add.s32 	%r83, %r20, %r82;
	ld.shared.u8 	%r84, [%r83];
	ld.shared.u8 	%r85, [%r83+3];
	add.s32 	%r86, %r85, %r84;
	add.s32 	%r87, %r83, %r31;
	ld.shared.u8 	%r88, [%r87];
	add.s32 	%r89, %r86, %r88;
	ld.shared.u8 	%r90, [%r87+3];
	add.s32 	%r91, %r89, %r90;
	shl.b32 	%r92, %r91, 22;
	and.b32  	%r93, %r92, -16777216;
	or.b32  	%r94, %r93, %r78;
	cvta.to.global.u64 	%rd12, %rd2;
	shr.s32 	%r95, %r14, 1;
	add.s32 	%r96, %r95, %r5;
	shr.u32 	%r97, %r96, 31;
	add.s32 	%r98, %r96, %r97;
	shr.s32 	%r99, %r98, 1;
	add.s32 	%r100, %r99, %r6;
	mul.wide.s32 	%rd13, %r100, 4;
	add.s64 	%rd14, %rd12, %rd13;
	st.global.u32 	[%rd14], %r94;
	ret;

}
	// .globl	_Z11downsample2ILi2EEvPiS0_i
.visible .entry _Z11downsample2ILi2EEvPiS0_i(
	.param .u64 .ptr .align 1 _Z11downsample2ILi2EEvPiS0_i_param_0,
	.param .u64 .ptr .align 1 _Z11downsample2ILi2EEvPiS0_i_param_1,
	.param .u32 _Z11downsample2ILi2EEvPiS0_i_param_2
)
{
	.reg .pred 	%p<3>;
	.reg .b16 	%rs<22>;
	.reg .b32 	%r<106>;
	.reg .b64 	%rd<15>;

	ld.param.u64 	%rd3, [_Z11downsample2ILi2EEvPiS0_i_param_0];
	ld.param.u64 	%rd2, [_Z11downsample2ILi2EEvPiS0_i_param_1];
	ld.param.u32 	%r10, [_Z11downsample2ILi2EEvPiS0_i_param_2];
	cvta.to.global.u64 	%rd4, %rd3;
	mov.u32 	%r11, %ntid.x;
	mov.u32 	%r12, %ctaid.x;
	mul.lo.s32 	%r13, %r12, %r11;
	shl.b32 	%r1, %r13, 1;
	mov.u32 	%r2, %tid.x;
	mov.u32 	%r14, %tid.y;
	mul.lo.s32 	%r15, %r11, %r14;
	shl.b32 	%r16, %r15, 2;
	mov.u32 	%r17, %ntid.y;
	mov.u32 	%r18, %ctaid.y;
	mad.lo.s32 	%r19, %r17, %r18, %r14;
	mul.lo.s32 	%r20, %r19, %r10;
	shl.b32 	%r3, %r20, 1;
	add.s32 	%r21, %r3, %r1;
	add.s32 	%r22, %r21, %r2;
	mul.wide.s32 	%rd5, %r22, 4;
	add.s64 	%rd6, %rd4, %rd5;
	ld.global.nc.u32 	%r23, [%rd6];
	add.s32 	%r24, %r16, %r2;
	shl.b32 	%r25, %r24, 2;
	mov.u32 	%r26, buf;
	add.s32 	%r27, %r26, %r25;
	st.shared.u32 	[%r27], %r23;
	add.s32 	%r28, %r22, %r11;
	mul.wide.u32 	%rd7, %r28, 4;
	add.s64 	%rd8, %rd4, %rd7;
	ld.global.nc.u32 	%r29, [%rd8];
	shl.b32 	%r30, %r11, 2;
	add.s32 	%r31, %r27, %r30;
	st.shared.u32 	[%r31], %r29;
	mul.wide.s32 	%rd9, %r10, 4;
	add.s64 	%rd10, %rd6, %rd9;
	ld.global.nc.u32 	%r32, [%rd10];
	add.s32 	%r33, %r31, %r30;
	st.shared.u32 	[%r33], %r32;
	add.s32 	%r34, %r28, %r10;
	mul.wide.u32 	%rd11, %r34, 4;
	add.s64 	%rd12, %rd4, %rd11;
	ld.global.nc.u32 	%r35, [%rd12];
	add.s32 	%r36, %r33, %r30;
	st.shared.u32 	[%r36], %r35;
	bar.sync 	0;
	shl.b32 	%r4, %r15, 4;
	shl.b32 	%r5, %r2, 2;
	add.s32 	%r37, %r11, -1;
	setp.eq.s32 	%p1, %r2, %r37;
	shl.b32 	%r6, %r11, 3;
	cvt.u16.u32 	%rs1, %r5;
	mul.hi.u16 	%rs2, %rs1, 21846;
	mul.lo.s16 	%rs3, %rs2, 6;
	cvt.u32.u16 	%r38, %rs3;
	mul.lo.s16 	%rs4, %rs2, 3;
	sub.s16 	%rs5, %rs1, %rs4;
	cvt.u32.u16 	%r39, %rs5;
	or.b32  	%r40, %r4, %r39;
	add.s32 	%r41, %r40, %r38;
	add.s32 	%r42, %r26, %r41;
	ld.shared.u8 	%r43, [%r42];
	ld.shared.u8 	%r44, [%r42+3];
	add.s32 	%r45, %r44, %r43;
	add.s32 	%r46, %r42, %r6;
	ld.shared.u8 	%r47, [%r46];
	add.s32 	%r48, %r45, %r47;
	ld.shared.u8 	%r49, [%r46+3];
	add.s32 	%r50, %r48, %r49;
	shr.u32 	%r51, %r50, 2;
	or.b16  	%rs6, %rs1, 1;
	mul.hi.u16 	%rs7, %rs6, 21846;
	mul.lo.s16 	%rs8, %rs7, 6;
	cvt.u32.u16 	%r52, %rs8;
	mul.lo.s16 	%rs9, %rs7, 3;
	sub.s16 	%rs10, %rs6, %rs9;
	cvt.u32.u16 	%r53, %rs10;
	or.b32  	%r54, %r4, %r53;
	add.s32 	%r55, %r54, %r52;
	add.s32 	%r56, %r26, %r55;
	ld.shared.u8 	%r57, [%r56];
	ld.shared.u8 	%r58, [%r56+3];
	add.s32 	%r59, %r58, %r57;
	add.s32 	%r60, %r56, %r6;
	ld.shared.u8 	%r61, [%r60];
	add.s32 	%r62, %r59, %r61;
	ld.shared.u8 	%r63, [%r60+3];
	add.s32 	%r64, %r62, %r63;
	shl.b32 	%r65, %r64, 6;
	and.b32  	%r66, %r65, 130816;
	or.b32  	%r105, %r66, %r51;
	@%p1 bra 	$L__BB1_2;
	add.s16 	%rs12, %rs1, 2;
	mul.hi.u16 	%rs13, %rs12, 21846;
	mul.lo.s16 	%rs14, %rs13, 6;
	cvt.u32.u16 	%r67, %rs14;
	mul.lo.s16 	%rs15, %rs13, 3;
	sub.s16 	%rs16, %rs12, %rs15;
	cvt.u32.u16 	%r68, %rs16;
	add.s32 	%r69, %r4, %r68;
	add.s32 	%r70, %r69, %r67;
	add.s32 	%r72, %r26, %r70;
	ld.shared.u8 	%r73, [%r72];
	ld.shared.u8 	%r74, [%r72+3];
	add.s32 	%r75, %r74, %r73;
	add.s32 	%r76, %r72, %r6;
	ld.shared.u8 	%r77, [%r76];
	add.s32 	%r78, %r75, %r77;
	ld.shared.u8 	%r79, [%r76+3];
	add.s32 	%r80, %r78, %r79;
	shl.b32 	%r81, %r80, 14;
	and.b32  	%r82, %r81, 33488896;
	add.s16 	%rs17, %rs1, 3;
	mul.hi.u16 	%rs18, %rs17, 21846;
	mul.lo.s16 	%rs19, %rs18, 6;
	cvt.u32.u16 	%r83, %rs19;
	mul.lo.s16 	%rs20, %rs18, 3;
	sub.s16 	%rs21, %rs17, %rs20;
	cvt.u32.u16 	%r84, %rs21;
	add.s32 	%r85, %r4, %r84;
	add.s32 	%r86, %r85, %r83;
	add.s32 	%r87, %r26, %r86;
	ld.shared.u8 	%r88, [%r87];
	ld.shared.u8 	%r89, [%r87+3];
	add.s32 	%r90, %r89, %r88;
	add.s32 	%r91, %r87, %r6;
	ld.shared.u8 	%r92, [%r91];
	add.s32 	%r93, %r90, %r92;
	ld.shared.u8 	%r94, [%r91+3];
	add.s32 	%r95, %r93, %r94;
	shl.b32 	%r96, %r95, 22;
	and.b32  	%r97, %r96, -16777216;
	or.b32  	%r98, %r82, %r97;
	or.b32  	%r105, %r98, %r105;
$L__BB1_2:
	shr.s32 	%r99, %r3, 1;
	add.s32 	%r100, %r99, %r1;
	shr.u32 	%r101, %r100, 31;
	add.s32 	%r102, %r100, %r101;
	shr.s32 	%r103, %r102, 1;
	add.s32 	%r104, %r103, %r2;
	cvta.to.global.u64 	%rd13, %rd2;
	mul.wide.s32 	%rd14, %r104, 4;
	add.s64 	%rd1, %rd13, %rd14;
	setp.ne.s32 	%p2, %r2, 1;
	@%p2 bra 	$L__BB1_4;
	st.global.u16 	[%rd1], %r105;
	bra.uni 	$L__BB1_5;
$L__BB1_4:
	st.global.u32 	[%rd1], %r105;
$L__BB1_5:
	ret;

}
	// .globl	_Z11downsample2ILi3EEvPiS0_i
.visible .entry _Z11downsample2ILi3EEvPiS0_i(
	.param .u64 .ptr .align 1 _Z11downsample2ILi3EEvPiS0_i_param_0,
	.param .u64 .ptr .align 1 _Z11downsample2ILi3EEvPiS0_i_param_1,
	.param .u32 _Z11downsample2ILi3EEvPiS0_i_param_2
)
{
	.reg .pred 	%p<2>;
	.reg .b16 	%rs<22>;
	.reg .b32 	%r<106>;
	.reg .b64 	%rd<15>;

	ld.param.u64 	%rd2, [_Z11downsample2ILi3EEvPiS0_i_param_0];
	ld.param.u64 	%rd1, [_Z11downsample2ILi3EEvPiS0_i_param_1];
	ld.param.u32 	%r10, [_Z11downsample2ILi3EEvPiS0_i_param_2];
	cvta.to.global.u64 	%rd3, %rd2;
	mov.u32 	%r11, %ntid.x;
	mov.u32 	%r12, %ctaid.x;
	mul.lo.s32 	%r13, %r12, %r11;
	shl.b32 	%r1, %r13, 1;
	mov.u32 	%r2, %tid.x;
	mov.u32 	%r14, %tid.y;
	mul.lo.s32 	%r15, %r11, %r14;
	shl.b32 	%r16, %r15, 2;
	mov.u32 	%r17, %ntid.y;
	mov.u32 	%r18, %ctaid.y;
	mad.lo.s32 	%r19, %r17, %r18, %r14;
	mul.lo.s32 	%r20, %r19, %r10;
	shl.b32 	%r3, %r20, 1;
	add.s32 	%r21, %r3, %r1;
	add.s32 	%r22, %r21, %r2;
	mul.wide.s32 	%rd4, %r22, 4;
	add.s64 	%rd5, %rd3, %rd4;
	ld.global.nc.u32 	%r23, [%rd5];
	add.s32 	%r24, %r16, %r2;
	shl.b32 	%r25, %r24, 2;
	mov.u32 	%r26, buf;
	add.s32 	%r27, %r26, %r25;
	st.shared.u32 	[%r27], %r23;
	add.s32 	%r28, %r22, %r11;
	mul.wide.u32 	%rd6, %r28, 4;
	add.s64 	%rd7, %rd3, %rd6;
	ld.global.nc.u32 	%r29, [%rd7];
	shl.b32 	%r30, %r11, 2;
	add.s32 	%r31, %r27, %r30;
	st.shared.u32 	[%r31], %r29;
	mul.wide.s32 	%rd8, %r10, 4;
	add.s64 	%rd9, %rd5, %rd8;
	ld.global.nc.u32 	%r32, [%rd9];
	add.s32 	%r33, %r31, %r30;
	st.shared.u32 	[%r33], %r32;
	add.s32 	%r34, %r28, %r10;
	mul.wide.u32 	%rd10, %r34, 4;
	add.s64 	%rd11, %rd3, %rd10;
	ld.global.nc.u32 	%r35, [%rd11];
	add.s32 	%r36, %r33, %r30;
	st.shared.u32 	[%r36], %r35;
	bar.sync 	0;
	shl.b32 	%r4, %r15, 4;
	shl.b32 	%r5, %r2, 2;
	add.s32 	%r37, %r11, -1;
	setp.eq.s32 	%p1, %r2, %r37;
	shl.b32 	%r6, %r11, 3;
	cvt.u16.u32 	%rs1, %r5;
	mul.hi.u16 	%rs2, %rs1, 21846;
	mul.lo.s16 	%rs3, %rs2, 6;
	cvt.u32.u16 	%r38, %rs3;
	mul.lo.s16 	%rs4, %rs2, 3;
	sub.s16 	%rs5, %rs1, %rs4;
	cvt.u32.u16 	%r39, %rs5;
	or.b32  	%r40, %r4, %r39;
	add.s32 	%r41, %r40, %r38;
	add.s32 	%r42, %r26, %r41;
	ld.shared.u8 	%r43, [%r42];
	ld.shared.u8 	%r44, [%r42+3];
	add.s32 	%r45, %r44, %r43;
	add.s32 	%r46, %r42, %r6;
	ld.shared.u8 	%r47, [%r46];
	add.s32 	%r48, %r45, %r47;
	ld.shared.u8 	%r49, [%r46+3];
	add.s32 	%r50, %r48, %r49;
	shr.u32 	%r51, %r50, 2;
	or.b16  	%rs6, %rs1, 1;
	mul.hi.u16 	%rs7, %rs6, 21846;
	mul.lo.s16 	%rs8, %rs7, 6;
	cvt.u32.u16 	%r52, %rs8;
	mul.lo.s16 	%rs9, %rs7, 3;
	sub.s16 	%rs10, %rs6, %rs9;
	cvt.u32.u16 	%r53, %rs10;
	or.b32  	%r54, %r4, %r53;
	add.s32 	%r55, %r54, %r52;
	add.s32 	%r56, %r26, %r55;
	ld.shared.u8 	%r57, [%r56];
	ld.shared.u8 	%r58, [%r56+3];
	add.s32 	%r59, %r58, %r57;
	add.s32 	%r60, %r56, %r6;
	ld.shared.u8 	%r61, [%r60];
	add.s32 	%r62, %r59, %r61;
	ld.shared.u8 	%r63, [%r60+3];
	add.s32 	%r64, %r62, %r63;
	shl.b32 	%r65, %r64, 6;
	and.b32  	%r66, %r65, 130816;
	or.b32  	%r67, %r66, %r51;
	or.b16  	%rs11, %rs1, 2;
	mul.hi.u16 	%rs12, %rs11, 21846;
	mul.lo.s16 	%rs13, %rs12, 6;
	cvt.u32.u16 	%r68, %rs13;
	mul.lo.s16 	%rs14, %rs12, 3;
	sub.s16 	%rs15, %rs11, %rs14;
	cvt.u32.u16 	%r69, %rs15;
	or.b32  	%r70, %r4, %r69;
	add.s32 	%r71, %r70, %r68;
	add.s32 	%r72, %r26, %r71;
	ld.shared.u8 	%r73, [%r72];
	ld.shared.u8 	%r74, [%r72+3];
	add.s32 	%r75, %r74, %r73;
	add.s32 	%r76, %r72, %r6;
	ld.shared.u8 	%r77, [%r76];
	add.s32 	%r78, %r75, %r77;
	ld.shared.u8 	%r79, [%r76+3];
	add.s32 	%r80, %r78, %r79;
	shl.b32 	%r81, %r80, 14;
	and.b32  	%r82, %r81, 33488896;
	or.b32  	%r105, %r82, %r67;
	@%p1 bra 	$L__BB2_2;
	add.s16 	%rs17, %rs1, 3;
	mul.hi.u16 	%rs18, %rs17, 21846;
	mul.lo.s16 	%rs19, %rs18, 6;
	cvt.u32.u16 	%r83, %rs19;
	mul.lo.s16 	%rs20, %rs18, 3;
	sub.s16 	%rs21, %rs17, %rs20;
	cvt.u32.u16 	%r84, %rs21;
	add.s32 	%r85, %r4, %r84;
	add.s32 	%r86, %r85, %r83;
	add.s32 	%r88, %r26, %r86;
	ld.shared.u8 	%r89, [%r88];
	ld.shared.u8 	%r90, [%r88+3];
	add.s32 	%r91, %r90, %r89;
	add.s32 	%r92, %r88, %r6;
	ld.shared.u8 	%r93, [%r92];
	add.s32 	%r94, %r91, %r93;
	ld.shared.u8 	%r95, [%r92+3];
	add.s32 	%r96, %r94, %r95;
	shl.b32 	%r97, %r96, 22;
	and.b32  	%r98, %r97, -16777216;
	or.b32  	%r105, %r98, %r105;
$L__BB2_2:
	cvta.to.global.u64 	%rd12, %rd1;
	shr.s32 	%r99, %r3, 1;
	add.s32 	%r100, %r99, %r1;
	shr.u32 	%r101, %r100, 31;
	add.s32 	%r102, %r100, %r101;
	shr.s32 	%r103, %r102, 1;
	add.s32 	%r104, %r103, %r2;
	mul.wide.s32 	%rd13, %r104, 4;
	add.s64 	%rd14, %rd12, %rd13;
	st.global.u32 	[%rd14], %r105;
	ret;

}
	// .globl	_ZN3cub18CUB_300001_SM_10006detail11EmptyKernelIvEEvv
.visible .entry _ZN3cub18CUB_300001_SM_10006detail11EmptyKernelIvEEvv()
{


	ret;

}
	// .globl	_ZN3cub18CUB_300001_SM_10006detail8for_each13static_kernelINS2_12policy_hub_t12policy_500_tEmN6thrust24THRUST_300001_SM_1000_NS8cuda_cub20__uninitialized_fill7functorINS7_10device_ptrIiEEiEEEEvT0_T1_
.visible .entry _ZN3cub18CUB_300001_SM_10006detail8for_each13static_kernelINS2_12policy_hub_t12policy_500_tEmN6thrust24THRUST_300001_SM_1000_NS8cuda_cub20__uninitialized_fill7functorINS7_10device_ptrIiEEiEEEEvT0_T1_(
	.param .u64 _ZN3cub18CUB_300001_SM_10006detail8for_each13static_kernelINS2_12policy_hub_t12policy_500_tEmN6thrust24THRUST_300001_SM_1000_NS8cuda_cub20__uninitialized_fill7functorINS7_10device_ptrIiEEiEEEEvT0_T1__param_0,
	.param .align 8 .b8 _ZN3cub18CUB_300001_SM_10006detail8for_each13static_kernelINS2_12policy_hub_t12policy_500_tEmN6thrust24THRUST_300001_SM_1000_NS8cuda_cub20__uninitialized_fill7functorINS7_10device_ptrIiEEiEEEEvT0_T1__param_1[16]
)
.maxntid 256
{
	.reg .pred 	%p<4>;
	.reg .b16 	%rs<5>;
	.reg .b32 	%r<12>;
	.reg .b64 	%rd<16>;

	ld.param.u32 	%r3, [_ZN3cub18CUB_300001_SM_10006detail8for_each13static_kernelINS2_12policy_hub_t12policy_500_tEmN6thrust24THRUST_300001_SM_1000_NS8cuda_cub20__uninitialized_fill7functorINS7_10device_ptrIiEEiEEEEvT0_T1__param_1+8];
	ld.param.u64 	%rd4, [_ZN3cub18CUB_300001_SM_10006detail8for_each13static_kernelINS2_12policy_hub_t12policy_500_tEmN6thrust24THRUST_300001_SM_1000_NS8cuda_cub20__uninitialized_fill7functorINS7_10device_ptrIiEEiEEEEvT0_T1__param_1];
	ld.param.u64 	%rd5, [_ZN3cub18CUB_300001_SM_10006detail8for_each13static_kernelINS2_12policy_hub_t12policy_500_tEmN6thrust24THRUST_300001_SM_1000_NS8cuda_cub20__uninitialized_fill7functorINS7_10device_ptrIiEEiEEEEvT0_T1__param_0];
	mov.u32 	%r9, %ctaid.x;
	mul.wide.u32 	%rd1, %r9, 512;
	sub.s64 	%rd2, %rd5, %rd1;
	setp.lt.u64 	%p1, %rd2, 512;
	@%p1 bra 	$L__BB4_2;
	mov.u32 	%r11, %tid.x;
	cvta.to.global.u64 	%rd11, %rd4;
	cvt.u64.u32 	%rd12, %r11;
	add.s64 	%rd13, %rd1, %rd12;
	shl.b64 	%rd14, %rd13, 2;
	add.s64 	%rd15, %rd11, %rd14;
	st.global.u32 	[%rd15], %r3;
	st.global.u32 	[%rd15+1024], %r3;
	bra.uni 	$L__BB4_6;
$L__BB4_2:
	cvta.to.global.u64 	%rd6, %rd4;
	mov.u32 	%r2, %tid.x;
	cvt.u64.u32 	%rd7, %r2;
	setp.le.u64 	%p2, %rd2, %rd7;
	add.s64 	%rd8, %rd1, %rd7;
	shl.b64 	%rd9, %rd8, 2;
	add.s64 	%rd3, %rd6, %rd9;
	@%p2 bra 	$L__BB4_4;
	st.global.u32 	[%rd3], %r3;
$L__BB4_4:
	add.s32 	%r10, %r2, 256;
	cvt.u64.u32 	%rd10, %r10;
	setp.le.u64 	%p3, %rd2, %rd10;
	@%p3 bra 	$L__BB4_6;
	st.global.u32 	[%rd3+1024], %r3;
$L__BB4_6:
	ret;

}


// ===== COMPILED SASS (sm_100) =====

	.target	sm_100

	.elftype	@"ET_EXEC"


//--------------------- .note.nv.tkinfo           --------------------------
	.section	.note.nv.tkinfo,"",@"SHT_NOTE"
	.sectionflags	@"SHF_NOTE_NV_TKINFO"
	.tkinfo
        /*0018*/ 	.word	0x00000002
        /*0030*/ 	.string	""
        /*0030*/ 	.string	"ptxas"
        /*0030*/ 	.string	"Cuda compilation tools, release 13.0, V13.0.88"
        /*0030*/ 	.string	"Build cuda_13.0.r13.0/compiler.36424714_0"
        /*0030*/ 	.string	"-arch sm_100 -m 64 "



//--------------------- .note.nv.cuinfo           --------------------------
	.section	.note.nv.cuinfo,"",@"SHT_NOTE"
	.sectionflags	@"SHF_NOTE_NV_CUINFO"
        /*0018*/ 	.short	0x0002
        /*001a*/ 	.short	0x0064
        /*001c*/ 	.short	0x0082
	.zero		2


//--------------------- .nv.info                  --------------------------
	.section	.nv.info,"",@"SHT_CUDA_INFO"
	.align	4


	//----- nvinfo : EIATTR_REGCOUNT
	.align		4
        /*0000*/ 	.byte	0x04, 0x2f
        /*0002*/ 	.short	(.L_44 - .L_43)
	.align		4
.L_43:
        /*0004*/ 	.word	index@(_Z11downsample2ILi0EEvPiS0_i)
        /*0008*/ 	.word	0x00000020


	//----- nvinfo : EIATTR_FRAME_SIZE
	.align		4
.L_44:
        /*000c*/ 	.byte	0x04, 0x11
        /*000e*/ 	.short	(.L_46 - .L_45)
	.align		4
.L_45:
        /*0010*/ 	.word	index@(_Z11downsample2ILi0EEvPiS0_i)
        /*0014*/ 	.word	0x00000000


	//----- nvinfo : EIATTR_REGCOUNT
	.align		4
.L_46:
        /*0018*/ 	.byte	0x04, 0x2f
        /*001a*/ 	.short	(.L_48 - .L_47)
	.align		4
.L_47:
        /*001c*/ 	.word	index@(_Z11downsample2ILi2EEvPiS0_i)
        /*0020*/ 	.word	0x0000001a


	//----- nvinfo : EIATTR_FRAME_SIZE
	.align		4
.L_48:
        /*0024*/ 	.byte	0x04, 0x11
        /*0026*/ 	.short	(.L_50 - .L_49)
	.align		4
.L_49:
        /*0028*/ 	.word	index@(_Z11downsample2ILi2EEvPiS0_i)
        /*002c*/ 	.word	0x00000000


	//----- nvinfo : EIATTR_REGCOUNT
	.align		4
.L_50:
        /*0030*/ 	.byte	0x04, 0x2f
        /*0032*/ 	.short	(.L_52 - .L_51)
	.align		4
.L_51:
        /*0034*/ 	.word	index@(_Z11downsample2ILi3EEvPiS0_i)
        /*0038*/ 	.word	0x00000020


	//----- nvinfo : EIATTR_FRAME_SIZE
	.align		4
.L_52:
        /*003c*/ 	.byte	0x04, 0x11
        /*003e*/ 	.short	(.L_54 - .L_53)
	.align		4
.L_53:
        /*0040*/ 	.word	index@(_Z11downsample2ILi3EEvPiS0_i)
        /*0044*/ 	.word	0x00000000


	//----- nvinfo : EIATTR_REGCOUNT
	.align		4
.L_54:
        /*0048*/ 	.byte	0x04, 0x2f
        /*004a*/ 	.short	(.L_56 - .L_55)
	.align		4
.L_55:
        /*004c*/ 	.word	index@(_ZN3cub18CUB_300001_SM_10006detail11EmptyKernelIvEEvv)
        /*0050*/ 	.word	0x00000004


	//----- nvinfo : EIATTR_FRAME_SIZE
	.align		4
.L_56:
        /*0054*/ 	.byte	0x04, 0x11
        /*0056*/ 	.short	(.L_58 - .L_57)
	.align		4
.L_57:
        /*0058*/ 	.word	index@(_ZN3cub18CUB_300001_SM_10006detail11EmptyKernelIvEEvv)
        /*005c*/ 	.word	0x00000000


	//----- nvinfo : EIATTR_REGCOUNT
	.align		4
.L_58:
        /*0060*/ 	.byte	0x04, 0x2f
        /*0062*/ 	.short	(.L_60 - .L_59)
	.align		4
.L_59:
        /*0064*/ 	.word	index@(_ZN3cub18CUB_300001_SM_10006detail8for_each13static_kernelINS2_12policy_hub_t12policy_500_tEmN6thrust24THRUST_300001_SM_1000_NS8cuda_cub20__uninitialized_fill7functorINS7_10device_ptrIiEEiEEEEvT0_T1_)
        /*0068*/ 	.word	0x00000008


	//----- nvinfo : EIATTR_FRAME_SIZE
	.align		4
.L_60:
        /*006c*/ 	.byte	0x04, 0x11
        /*006e*/ 	.short	(.L_62 - .L_61)
	.align		4
.L_61:
        /*0070*/ 	.word	index@(_ZN3cub18CUB_300001_SM_10006detail8for_each13static_kernelINS2_12policy_hub_t12policy_500_tEmN6thrust24THRUST_300001_SM_1000_NS8cuda_cub20__uninitialized_fill7functorINS7_10device_ptrIiEEiEEEEvT0_T1_)
        /*0074*/ 	.word	0x00000000


	//----- nvinfo : EIATTR_MIN_STACK_SIZE
	.align		4
.L_62:
        /*0078*/ 	.byte	0x04, 0x12
        /*007a*/ 	.short	(.L_64 - .L_63)
	.align		4
.L_63:
        /*007c*/ 	.word	index@(_ZN3cub18CUB_300001_SM_10006detail8for_each13static_kernelINS2_12policy_hub_t12policy_500_tEmN6thrust24THRUST_300001_SM_1000_NS8cuda_cub20__uninitialized_fill7functorINS7_10device_ptrIiEEiEEEEvT0_T1_)
        /*0080*/ 	.word	0x00000000


	//----- nvinfo : EIATTR_MIN_STACK_SIZE
	.align		4
.L_64:
        /*0084*/ 	.byte	0x04, 0x12
        /*0086*/ 	.short	(.L_66 - .L_65)
	.align		4
.L_65:
        /*0088*/ 	.word	index@(_ZN3cub18CUB_300001_SM_10006detail11EmptyKernelIvEEvv)
        /*008c*/ 	.word	0x00000000


	//----- nvinfo : EIATTR_MIN_STACK_SIZE
	.align		4
.L_66:
        /*0090*/ 	.byte	0x04, 0x12
        /*0092*/ 	.short	(.L_68 - .L_67)
	.align		4
.L_67:
        /*0094*/ 	.word	index@(_Z11downsample2ILi3EEvPiS0_i)
        /*0098*/ 	.word	0x00000000


	//----- nvinfo : EIATTR_MIN_STACK_SIZE
	.align		4
.L_68:
        /*009c*/ 	.byte	0x04, 0x12
        /*009e*/ 	.short	(.L_70 - .L_69)
	.align		4
.L_69:
        /*00a0*/ 	.word	index@(_Z11downsample2ILi2EEvPiS0_i)
        /*00a4*/ 	.word	0x00000000


	//----- nvinfo : EIATTR_MIN_STACK_SIZE
	.align		4
.L_70:
        /*00a8*/ 	.byte	0x04, 0x12
        /*00aa*/ 	.short	(.L_72 - .L_71)
	.align		4
.L_71:
        /*00ac*/ 	.word	index@(_Z11downsample2ILi0EEvPiS0_i)
        /*00b0*/ 	.word	0x00000000
.L_72:


//--------------------- .nv.compat                --------------------------
	.section	.nv.compat,"",@"SHT_CUDA_COMPAT_INFO"
	.align	4
        /*0000*/ 	.byte	0x02, 0x09, 0x00, 0x00, 0x02, 0x02, 0x01, 0x00, 0x02, 0x05, 0x05, 0x00, 0x03, 0x07, 0x01, 0x01
        /*0010*/ 	.byte	0x02, 0x03, 0x00, 0x00, 0x02, 0x06, 0x01, 0x00, 0x04, 0x0b, 0x08, 0x00, 0x09, 0x00, 0x00, 0x00
        /*0020*/ 	.byte	0x00, 0x00, 0x00, 0x00


//--------------------- .nv.info._ZN3cub18CUB_300001_SM_10006detail8for_each13static_kernelINS2_12policy_hub_t12policy_500_tEmN6thrust24THRUST_300001_SM_1000_NS8cuda_cub20__uninitialized_fill7functorINS7_10device_ptrIiEEiEEEEvT0_T1_ --------------------------
	.section	.nv.info._ZN3cub18CUB_300001_SM_10006detail8for_each13static_kernelINS2_12policy_hub_t12policy_500_tEmN6thrust24THRUST_300001_SM_1000_NS8cuda_cub20__uninitialized_fill7functorINS7_10device_ptrIiEEiEEEEvT0_T1_,"",@"SHT_CUDA_INFO"
	.sectionflags	@""
	.align	4


	//----- nvinfo : EIATTR_CUDA_API_VERSION
	.align		4
        /*0000*/ 	.byte	0x04, 0x37
        /*0002*/ 	.short	(.L_74 - .L_73)
.L_73:
        /*0004*/ 	.word	0x00000082


	//----- nvinfo : EIATTR_KPARAM_INFO
	.align		4
.L_74:
        /*0008*/ 	.byte	0x04, 0x17
        /*000a*/ 	.short	(.L_76 - .L_75)
.L_75:
        /*000c*/ 	.word	0x00000000
        /*0010*/ 	.short	0x0001
        /*0012*/ 	.short	0x0008
        /*0014*/ 	.byte	0x00, 0xf0, 0x41, 0x00


	//----- nvinfo : EIATTR_KPARAM_INFO
	.align		4
.L_76:
        /*0018*/ 	.byte	0x04, 0x17
        /*001a*/ 	.short	(.L_78 - .L_77)
.L_77:
        /*001c*/ 	.word	0x00000000
        /*0020*/ 	.short	0x0000
        /*0022*/ 	.short	0x0000
        /*0024*/ 	.byte	0x00, 0xf0, 0x21, 0x00


	//----- nvinfo : EIATTR_SPARSE_MMA_MASK
	.align		4
.L_78:
        /*0028*/ 	.byte	0x03, 0x50
        /*002a*/ 	.short	0x0000


	//----- nvinfo : EIATTR_MAXREG_COUNT
	.align		4
        /*002c*/ 	.byte	0x03, 0x1b
        /*002e*/ 	.short	0x00ff


	//----- nvinfo : EIATTR_MERCURY_ISA_VERSION
	.align		4
        /*0030*/ 	.byte	0x03, 0x5f
        /*0032*/ 	.short	0x0101


	//----- nvinfo : EIATTR_VRC_CTA_INIT_COUNT
	.align		4
        /*0034*/ 	.byte	0x02, 0x4a
	.zero		1
	.zero		1


	//----- nvinfo : EIATTR_EXIT_INSTR_OFFSETS
	.align		4
        /*0038*/ 	.byte	0x04, 0x1c
        /*003a*/ 	.short	(.L_80 - .L_79)


	//   ....[0]....
.L_79:
        /*003c*/ 	.word	0x00000130


	//   ....[1]....
        /*0040*/ 	.word	0x00000230


	//   ....[2]....
        /*0044*/ 	.word	0x00000260


	//----- nvinfo : EIATTR_MAX_THREADS
	.align		4
.L_80:
        /*0048*/ 	.byte	0x04, 0x05
        /*004a*/ 	.short	(.L_82 - .L_81)
.L_81:
        /*004c*/ 	.word	0x00000100
        /*0050*/ 	.word	0x00000001
        /*0054*/ 	.word	0x00000001


	//----- nvinfo : EIATTR_CBANK_PARAM_SIZE
	.align		4
.L_82:
        /*0058*/ 	.byte	0x03, 0x19
        /*005a*/ 	.short	0x0018


	//----- nvinfo : EIATTR_PARAM_CBANK
	.align		4
        /*005c*/ 	.byte	0x04, 0x0a
        /*005e*/ 	.short	(.L_84 - .L_83)
	.align		4
.L_83:
        /*0060*/ 	.word	index@(.nv.constant0._ZN3cub18CUB_300001_SM_10006detail8for_each13static_kernelINS2_12policy_hub_t12policy_500_tEmN6thrust24THRUST_300001_SM_1000_NS8cuda_cub20__uninitialized_fill7functorINS7_10device_ptrIiEEiEEEEvT0_T1_)
        /*0064*/ 	.short	0x0380
        /*0066*/ 	.short	0x0018


	//----- nvinfo : EIATTR_SW_WAR
	.align		4
.L_84:
        /*0068*/ 	.byte	0x04, 0x36
        /*006a*/ 	.short	(.L_86 - .L_85)
.L_85:
        /*006c*/ 	.word	0x00000008
.L_86:


//--------------------- .nv.info._ZN3cub18CUB_300001_SM_10006detail11EmptyKernelIvEEvv --------------------------
	.section	.nv.info._ZN3cub18CUB_300001_SM_10006detail11EmptyKernelIvEEvv,"",@"SHT_CUDA_INFO"
	.sectionflags	@""
	.align	4


	//----- nvinfo : EIATTR_CUDA_API_VERSION
	.align		4
        /*0000*/ 	.byte	0x04, 0x37
        /*0002*/ 	.short	(.L_88 - .L_87)
.L_87:
        /*0004*/ 	.word	0x00000082


	//----- nvinfo : EIATTR_SPARSE_MMA_MASK
	.align		4
.L_88:
        /*0008*/ 	.byte	0x03, 0x50
        /*000a*/ 	.short	0x0000


	//----- nvinfo : EIATTR_MAXREG_COUNT
	.align		4
        /*000c*/ 	.byte	0x03, 0x1b
        /*000e*/ 	.short	0x00ff


	//----- nvinfo : EIATTR_MERCURY_ISA_VERSION
	.align		4
        /*0010*/ 	.byte	0x03, 0x5f
        /*0012*/ 	.short	0x0101


	//----- nvinfo : EIATTR_VRC_CTA_INIT_COUNT
	.align		4
        /*0014*/ 	.byte	0x02, 0x4a
	.zero		1
	.zero		1


	//----- nvinfo : EIATTR_EXIT_INSTR_OFFSETS
	.align		4
        /*0018*/ 	.byte	0x04, 0x1c
        /*001a*/ 	.short	(.L_90 - .L_89)


	//   ....[0]....
.L_89:
        /*001c*/ 	.word	0x00000010


	//----- nvinfo : EIATTR_SW_WAR
	.align		4
.L_90:
        /*0020*/ 	.byte	0x04, 0x36
        /*0022*/ 	.short	(.L_92 - .L_91)
.L_91:
        /*0024*/ 	.word	0x00000008
.L_92:


//--------------------- .nv.info._Z11downsample2ILi3EEvPiS0_i --------------------------
	.section	.nv.info._Z11downsample2ILi3EEvPiS0_i,"",@"SHT_CUDA_INFO"
	.sectionflags	@""
	.align	4


	//----- nvinfo : EIATTR_CUDA_API_VERSION
	.align		4
        /*0000*/ 	.byte	0x04, 0x37
        /*0002*/ 	.short	(.L_94 - .L_93)
.L_93:
        /*0004*/ 	.word	0x00000082


	//----- nvinfo : EIATTR_KPARAM_INFO
	.align		4
.L_94:
        /*0008*/ 	.byte	0x04, 0x17
        /*000a*/ 	.short	(.L_96 - .L_95)
.L_95:
        /*000c*/ 	.word	0x00000000
        /*0010*/ 	.short	0x0002
        /*0012*/ 	.short	0x0010
        /*0014*/ 	.byte	0x00, 0xf0, 0x11, 0x00


	//----- nvinfo : EIATTR_KPARAM_INFO
	.align		4
.L_96:
        /*0018*/ 	.byte	0x04, 0x17
        /*001a*/ 	.short	(.L_98 - .L_97)
.L_97:
        /*001c*/ 	.word	0x00000000
        /*0020*/ 	.short	0x0001
        /*0022*/ 	.short	0x0008
        /*0024*/ 	.byte	0x00, 0xf5, 0x21, 0x00


	//----- nvinfo : EIATTR_KPARAM_INFO
	.align		4
.L_98:
        /*0028*/ 	.byte	0x04, 0x17
        /*002a*/ 	.short	(.L_100 - .L_99)
.L_99:
        /*002c*/ 	.word	0x00000000
        /*0030*/ 	.short	0x0000
        /*0032*/ 	.short	0x0000
        /*0034*/ 	.byte	0x00, 0xf5, 0x21, 0x00


	//----- nvinfo : EIATTR_SPARSE_MMA_MASK
	.align		4
.L_100:
        /*0038*/ 	.byte	0x03, 0x50
        /*003a*/ 	.short	0x0000


	//----- nvinfo : EIATTR_MAXREG_COUNT
	.align		4
        /*003c*/ 	.byte	0x03, 0x1b
        /*003e*/ 	.short	0x00ff


	//----- nvinfo : EIATTR_NUM_BARRIERS
	.align		4
        /*0040*/ 	.byte	0x02, 0x4c
        /*0042*/ 	.byte	0x01
	.zero		1


	//----- nvinfo : EIATTR_MERCURY_ISA_VERSION
	.align		4
        /*0044*/ 	.byte	0x03, 0x5f
        /*0046*/ 	.short	0x0101


	//----- nvinfo : EIATTR_VRC_CTA_INIT_COUNT
	.align		4
        /*0048*/ 	.byte	0x02, 0x4a
	.zero		1
	.zero		1


	//----- nvinfo : EIATTR_EXIT_INSTR_OFFSETS
	.align		4
        /*004c*/ 	.byte	0x04, 0x1c
        /*004e*/ 	.short	(.L_102 - .L_101)


	//   ....[0]....
.L_101:
        /*0050*/ 	.word	0x000008f0


	//----- nvinfo : EIATTR_CRS_STACK_SIZE
	.align		4
.L_102:
        /*0054*/ 	.byte	0x04, 0x1e
        /*0056*/ 	.short	(.L_104 - .L_103)
.L_103:
        /*0058*/ 	.word	0x00000000


	//----- nvinfo : EIATTR_CBANK_PARAM_SIZE
	.align		4
.L_104:
        /*005c*/ 	.byte	0x03, 0x19
        /*005e*/ 	.short	0x0014


	//----- nvinfo : EIATTR_PARAM_CBANK
	.align		4
        /*0060*/ 	.byte	0x04, 0x0a
        /*0062*/ 	.short	(.L_106 - .L_105)
	.align		4
.L_105:
        /*0064*/ 	.word	index@(.nv.constant0._Z11downsample2ILi3EEvPiS0_i)
        /*0068*/ 	.short	0x0380
        /*006a*/ 	.short	0x0014


	//----- nvinfo : EIATTR_SW_WAR
	.align		4
.L_106:
        /*006c*/ 	.byte	0x04, 0x36
        /*006e*/ 	.short	(.L_108 - .L_107)
.L_107:
        /*0070*/ 	.word	0x00000008
.L_108:


//--------------------- .nv.info._Z11downsample2ILi2EEvPiS0_i --------------------------
	.section	.nv.info._Z11downsample2ILi2EEvPiS0_i,"",@"SHT_CUDA_INFO"
	.sectionflags	@""
	.align	4


	//----- nvinfo : EIATTR_CUDA_API_VERSION
	.align		4
        /*0000*/ 	.byte	0x04, 0x37
        /*0002*/ 	.short	(.L_110 - .L_109)
.L_109:
        /*0004*/ 	.word	0x00000082


	//----- nvinfo : EIATTR_KPARAM_INFO
	.align		4
.L_110:
        /*0008*/ 	.byte	0x04, 0x17
        /*000a*/ 	.short	(.L_112 - .L_111)
.L_111:
        /*000c*/ 	.word	0x00000000
        /*0010*/ 	.short	0x0002
        /*0012*/ 	.short	0x0010
        /*0014*/ 	.byte	0x00, 0xf0, 0x11, 0x00


	//----- nvinfo : EIATTR_KPARAM_INFO
	.align		4
.L_112:
        /*0018*/ 	.byte	0x04, 0x17
        /*001a*/ 	.short	(.L_114 - .L_113)
.L_113:
        /*001c*/ 	.word	0x00000000
        /*0020*/ 	.short	0x0001
        /*0022*/ 	.short	0x0008
        /*0024*/ 	.byte	0x00, 0xf5, 0x21, 0x00


	//----- nvinfo : EIATTR_KPARAM_INFO
	.align		4
.L_114:
        /*0028*/ 	.byte	0x04, 0x17
        /*002a*/ 	.short	(.L_116 - .L_115)
.L_115:
        /*002c*/ 	.word	0x00000000
        /*0030*/ 	.short	0x0000
        /*0032*/ 	.short	0x0000
        /*0034*/ 	.byte	0x00, 0xf5, 0x21, 0x00


	//----- nvinfo : EIATTR_SPARSE_MMA_MASK
	.align		4
.L_116:
        /*0038*/ 	.byte	0x03, 0x50
        /*003a*/ 	.short	0x0000


	//----- nvinfo : EIATTR_MAXREG_COUNT
	.align		4
        /*003c*/ 	.byte	0x03, 0x1b
        /*003e*/ 	.short	0x00ff


	//----- nvinfo : EIATTR_NUM_BARRIERS
	.align		4
        /*0040*/ 	.byte	0x02, 0x4c
        /*0042*/ 	.byte	0x01
	.zero		1


	//----- nvinfo : EIATTR_MERCURY_ISA_VERSION
	.align		4
        /*0044*/ 	.byte	0x03, 0x5f
        /*0046*/ 	.short	0x0101


	//----- nvinfo : EIATTR_VRC_CTA_INIT_COUNT
	.align		4
        /*0048*/ 	.byte	0x02, 0x4a
	.zero		1
	.zero		1


	//----- nvinfo : EIATTR_EXIT_INSTR_OFFSETS
	.align		4
        /*004c*/ 	.byte	0x04, 0x1c
        /*004e*/ 	.short	(.L_118 - .L_117)


	//   ....[0]....
.L_117:
        /*0050*/ 	.word	0x00000900


	//   ....[1]....
        /*0054*/ 	.word	0x00000920


	//----- nvinfo : EIATTR_CRS_STACK_SIZE
	.align		4
.L_118:
        /*0058*/ 	.byte	0x04, 0x1e
        /*005a*/ 	.short	(.L_120 - .L_119)
.L_119:
        /*005c*/ 	.word	0x00000000


	//----- nvinfo : EIATTR_CBANK_PARAM_SIZE
	.align		4
.L_120:
        /*0060*/ 	.byte	0x03, 0x19
        /*0062*/ 	.short	0x0014


	//----- nvinfo : EIATTR_PARAM_CBANK
	.align		4
        /*0064*/ 	.byte	0x04, 0x0a
        /*0066*/ 	.short	(.L_122 - .L_121)
	.align		4
.L_121:
        /*0068*/ 	.word	index@(.nv.constant0._Z11downsample2ILi2EEvPiS0_i)
        /*006c*/ 	.short	0x0380
        /*006e*/ 	.short	0x0014


	//----- nvinfo : EIATTR_SW_WAR
	.align		4
.L_122:
        /*0070*/ 	.byte	0x04, 0x36
        /*0072*/ 	.short	(.L_124 - .L_123)
.L_123:
        /*0074*/ 	.word	0x00000008
.L_124:


//--------------------- .nv.info._Z11downsample2ILi0EEvPiS0_i --------------------------
	.section	.nv.info._Z11downsample2ILi0EEvPiS0_i,"",@"SHT_CUDA_INFO"
	.sectionflags	@""
	.align	4


	//----- nvinfo : EIATTR_CUDA_API_VERSION
	.align		4
        /*0000*/ 	.byte	0x04, 0x37
        /*0002*/ 	.short	(.L_126 - .L_125)
.L_125:
        /*0004*/ 	.word	0x00000082


	//----- nvinfo : EIATTR_KPARAM_INFO
	.align		4
.L_126:
        /*0008*/ 	.byte	0x04, 0x17
        /*000a*/ 	.short	(.L_128 - .L_127)
.L_127:
        /*000c*/ 	.word	0x00000000
        /*0010*/ 	.short	0x0002
        /*0012*/ 	.short	0x0010
        /*0014*/ 	.byte	0x00, 0xf0, 0x11, 0x00


	//----- nvinfo : EIATTR_KPARAM_INFO
	.align		4
.L_128:
        /*0018*/ 	.byte	0x04, 0x17
        /*001a*/ 	.short	(.L_130 - .L_129)
.L_129:
        /*001c*/ 	.word	0x00000000
        /*0020*/ 	.short	0x0001
        /*0022*/ 	.short	0x0008
        /*0024*/ 	.byte	0x00, 0xf5, 0x21, 0x00


	//----- nvinfo : EIATTR_KPARAM_INFO
	.align		4
.L_130:
        /*0028*/ 	.byte	0x04, 0x17
        /*002a*/ 	.short	(.L_132 - .L_131)
.L_131:
        /*002c*/ 	.word	0x00000000
        /*0030*/ 	.short	0x0000
        /*0032*/ 	.short	0x0000
        /*0034*/ 	.byte	0x00, 0xf5, 0x21, 0x00


	//----- nvinfo : EIATTR_SPARSE_MMA_MASK
	.align		4
.L_132:
        /*0038*/ 	.byte	0x03, 0x50
        /*003a*/ 	.short	0x0000


	//----- nvinfo : EIATTR_MAXREG_COUNT
	.align		4
        /*003c*/ 	.byte	0x03, 0x1b
        /*003e*/ 	.short	0x00ff


	//----- nvinfo : EIATTR_NUM_BARRIERS
	.align		4
        /*0040*/ 	.byte	0x02, 0x4c
        /*0042*/ 	.byte	0x01
	.zero		1


	//----- nvinfo : EIATTR_MERCURY_ISA_VERSION
	.align		4
        /*0044*/ 	.byte	0x03, 0x5f
        /*0046*/ 	.short	0x0101


	//----- nvinfo : EIATTR_VRC_CTA_INIT_COUNT
	.align		4
        /*0048*/ 	.byte	0x02, 0x4a
	.zero		1
	.zero		1


	//----- nvinfo : EIATTR_EXIT_INSTR_OFFSETS
	.align		4
        /*004c*/ 	.byte	0x04, 0x1c
        /*004e*/ 	.short	(.L_134 - .L_133)


	//   ....[0]....
.L_133:
        /*0050*/ 	.word	0x00000880


	//----- nvinfo : EIATTR_CBANK_PARAM_SIZE
	.align		4
.L_134:
        /*0054*/ 	.byte	0x03, 0x19
        /*0056*/ 	.short	0x0014


	//----- nvinfo : EIATTR_PARAM_CBANK
	.align		4
        /*0058*/ 	.byte	0x04, 0x0a
        /*005a*/ 	.short	(.L_136 - .L_135)
	.align		4
.L_135:
        /*005c*/ 	.word	index@(.nv.constant0._Z11downsample2ILi0EEvPiS0_i)
        /*0060*/ 	.short	0x0380
        /*0062*/ 	.short	0x0014


	//----- nvinfo : EIATTR_SW_WAR
	.align		4
.L_136:
        /*0064*/ 	.byte	0x04, 0x36
        /*0066*/ 	.short	(.L_138 - .L_137)
.L_137:
        /*0068*/ 	.word	0x00000008
.L_138:


//--------------------- .nv.callgraph             --------------------------
	.section	.nv.callgraph,"",@"SHT_CUDA_CALLGRAPH"
	.align	4
	.sectionentsize	8
	.align		4
        /*0000*/ 	.word	0x00000000
	.align		4
        /*0004*/ 	.word	0xffffffff
	.align		4
        /*0008*/ 	.word	0x00000000
	.align		4
        /*000c*/ 	.word	0xfffffffe
	.align		4
        /*0010*/ 	.word	0x00000000
	.align		4
        /*0014*/ 	.word	0xfffffffd
	.align		4
        /*0018*/ 	.word	0x00000000
	.align		4
        /*001c*/ 	.word	0xfffffffc


//--------------------- .nv.constant4             --------------------------
	.section	.nv.constant4,"a",@progbits
	.align	8
	.align		8
.nv.constant4:
        /*0000*/ 	.dword	_ZN34_INTERNAL_1e5c4a01_4_k_cu_d21847864cuda3std3__45__cpo5beginE
	.align		8
        /*0008*/ 	.dword	_ZN34_INTERNAL_1e5c4a01_4_k_cu_d21847864cuda3std3__45__cpo3endE
	.align		8
        /*0010*/ 	.dword	_ZN34_INTERNAL_1e5c4a01_4_k_cu_d21847864cuda3std3__45__cpo6cbeginE
	.align		8
        /*0018*/ 	.dword	_ZN34_INTERNAL_1e5c4a01_4_k_cu_d21847864cuda3std3__45__cpo4cendE
	.align		8
        /*0020*/ 	.dword	_ZN34_INTERNAL_1e5c4a01_4_k_cu_d21847864cuda3std3__45__cpo6rbeginE
	.align		8
        /*0028*/ 	.dword	_ZN34_INTERNAL_1e5c4a01_4_k_cu_d21847864cuda3std3__45__cpo4rendE
	.align		8
        /*0030*/ 	.dword	_ZN34_INTERNAL_1e5c4a01_4_k_cu_d21847864cuda3std3__45__cpo7crbeginE
	.align		8
        /*0038*/ 	.dword	_ZN34_INTERNAL_1e5c4a01_4_k_cu_d21847864cuda3std3__45__cpo5crendE
	.align		8
        /*0040*/ 	.dword	_ZN34_INTERNAL_1e5c4a01_4_k_cu_d21847864cuda3std3__436_GLOBAL__N__1e5c4a01_4_k_cu_d21847866ignoreE
	.align		8
        /*0048*/ 	.dword	_ZN34_INTERNAL_1e5c4a01_4_k_cu_d21847864cuda3std3__419piecewise_constructE
	.align		8
        /*0050*/ 	.dword	_ZN34_INTERNAL_1e5c4a01_4_k_cu_d21847864cuda3std3__48in_placeE
	.align		8
        /*0058*/ 	.dword	_ZN34_INTERNAL_1e5c4a01_4_k_cu_d21847864cuda3std3__420unreachable_sentinelE
	.align		8
        /*0060*/ 	.dword	_ZN34_INTERNAL_1e5c4a01_4_k_cu_d21847864cuda3std3__47nulloptE
	.align		8
        /*0068*/ 	.dword	_ZN34_INTERNAL_1e5c4a01_4_k_cu_d21847864cuda3std3__48unexpectE
	.align		8
        /*0070*/ 	.dword	_ZN34_INTERNAL_1e5c4a01_4_k_cu_d21847864cuda3std6ranges3__45__cpo4swapE
	.align		8
        /*0078*/ 	.dword	_ZN34_INTERNAL_1e5c4a01_4_k_cu_d21847864cuda3std6ranges3__45__cpo9iter_moveE
	.align		8
        /*0080*/ 	.dword	_ZN34_INTERNAL_1e5c4a01_4_k_cu_d21847864cuda3std6ranges3__45__cpo5beginE
	.align		8
        /*0088*/ 	.dword	_ZN34_INTERNAL_1e5c4a01_4_k_cu_d21847864cuda3std6ranges3__45__cpo3endE
	.align		8
        /*0090*/ 	.dword	_ZN34_INTERNAL_1e5c4a01_4_k_cu_d21847864cuda3std6ranges3__45__cpo6cbeginE
	.align		8
        /*0098*/ 	.dword	_ZN34_INTERNAL_1e5c4a01_4_k_cu_d21847864cuda3std6ranges3__45__cpo4cendE
	.align		8
        /*00a0*/ 	.dword	_ZN34_INTERNAL_1e5c4a01_4_k_cu_d21847864cuda3std6ranges3__45__cpo7advanceE
	.align		8
        /*00a8*/ 	.dword	_ZN34_INTERNAL_1e5c4a01_4_k_cu_d21847864cuda3std6ranges3__45__cpo9iter_swapE
	.align		8
        /*00b0*/ 	.dword	_ZN34_INTERNAL_1e5c4a01_4_k_cu_d21847864cuda3std6ranges3__45__cpo4nextE
	.align		8
        /*00b8*/ 	.dword	_ZN34_INTERNAL_1e5c4a01_4_k_cu_d21847864cuda3std6ranges3__45__cpo4prevE
	.align		8
        /*00c0*/ 	.dword	_ZN34_INTERNAL_1e5c4a01_4_k_cu_d21847864cuda3std6ranges3__45__cpo4dataE
	.align		8
        /*00c8*/ 	.dword	_ZN34_INTERNAL_1e5c4a01_4_k_cu_d21847864cuda3std6ranges3__45__cpo5cdataE
	.align		8
        /*00d0*/ 	.dword	_ZN34_INTERNAL_1e5c4a01_4_k_cu_d21847864cuda3std6ranges3__45__cpo4sizeE
	.align		8
        /*00d8*/ 	.dword	_ZN34_INTERNAL_1e5c4a01_4_k_cu_d21847864cuda3std6ranges3__45__cpo5ssizeE
	.align		8
        /*00e0*/ 	.dword	_ZN34_INTERNAL_1e5c4a01_4_k_cu_d21847864cuda3std6ranges3__45__cpo8distanceE
	.align		8
        /*00e8*/ 	.dword	_ZN34_INTERNAL_1e5c4a01_4_k_cu_d21847866thrust24THRUST_300001_SM_1000_NS8cuda_cub3parE
	.align		8
        /*00f0*/ 	.dword	_ZN34_INTERNAL_1e5c4a01_4_k_cu_d21847866thrust24THRUST_300001_SM_1000_NS8cuda_cub10par_nosyncE
	.align		8
        /*00f8*/ 	.dword	_ZN34_INTERNAL_1e5c4a01_4_k_cu_d21847866thrust24THRUST_300001_SM_1000_NS6system6detail10sequential3seqE
	.align		8
        /*0100*/ 	.dword	_ZN34_INTERNAL_1e5c4a01_4_k_cu_d21847866thrust24THRUST_300001_SM_1000_NS12placeholders2_1E
	.align		8
        /*0108*/ 	.dword	_ZN34_INTERNAL_1e5c4a01_4_k_cu_d21847866thrust24THRUST_300001_SM_1000_NS12placeholders2_2E
	.align		8
        /*0110*/ 	.dword	_ZN34_INTERNAL_1e5c4a01_4_k_cu_d21847866thrust24THRUST_300001_SM_1000_NS12placeholders2_3E
	.align		8
        /*0118*/ 	.dword	_ZN34_INTERNAL_1e5c4a01_4_k_cu_d21847866thrust24THRUST_300001_SM_1000_NS12placeholders2_4E
	.align		8
        /*0120*/ 	.dword	_ZN34_INTERNAL_1e5c4a01_4_k_cu_d21847866thrust24THRUST_300001_SM_1000_NS12placeholders2_5E
	.align		8
        /*0128*/ 	.dword	_ZN34_INTERNAL_1e5c4a01_4_k_cu_d21847866thrust24THRUST_300001_SM_1000_NS12placeholders2_6E
	.align		8
        /*0130*/ 	.dword	_ZN34_INTERNAL_1e5c4a01_4_k_cu_d21847866thrust24THRUST_300001_SM_1000_NS12placeholders2_7E
	.align		8
        /*0138*/ 	.dword	_ZN34_INTERNAL_1e5c4a01_4_k_cu_d21847866thrust24THRUST_300001_SM_1000_NS12placeholders2_8E
	.align		8
        /*0140*/ 	.dword	_ZN34_INTERNAL_1e5c4a01_4_k_cu_d21847866thrust24THRUST_300001_SM_1000_NS12placeholders2_9E
	.align		8
        /*0148*/ 	.dword	_ZN34_INTERNAL_1e5c4a01_4_k_cu_d21847866thrust24THRUST_300001_SM_1000_NS12placeholders3_10E
	.align		8
        /*0150*/ 	.dword	_ZN34_INTERNAL_1e5c4a01_4_k_cu_d21847866thrust24THRUST_300001_SM_1000_NS3seqE


//--------------------- .text._ZN3cub18CUB_300001_SM_10006detail8for_each13static_kernelINS2_12policy_hub_t12policy_500_tEmN6thrust24THRUST_300001_SM_1000_NS8cuda_cub20__uninitialized_fill7functorINS7_10device_ptrIiEEiEEEEvT0_T1_ --------------------------
	.section	.text._ZN3cub18CUB_300001_SM_10006detail8for_each13static_kernelINS2_12policy_hub_t12policy_500_tEmN6thrust24THRUST_300001_SM_1000_NS8cuda_cub20__uninitialized_fill7functorINS7_10device_ptrIiEEiEEEEvT0_T1_,"ax",@progbits
	.align	128
        .global         _ZN3cub18CUB_300001_SM_10006detail8for_each13static_kernelINS2_12policy_hub_t12policy_500_tEmN6thrust24THRUST_300001_SM_1000_NS8cuda_cub20__uninitialized_fill7functorINS7_10device_ptrIiEEiEEEEvT0_T1_
        .type           _ZN3cub18CUB_300001_SM_10006detail8for_each13static_kernelINS2_12policy_hub_t12policy_500_tEmN6thrust24THRUST_300001_SM_1000_NS8cuda_cub20__uninitialized_fill7functorINS7_10device_ptrIiEEiEEEEvT0_T1_,@function
        .size           _ZN3cub18CUB_300001_SM_10006detail8for_each13static_kernelINS2_12policy_hub_t12policy_500_tEmN6thrust24THRUST_300001_SM_1000_NS8cuda_cub20__uninitialized_fill7functorINS7_10device_ptrIiEEiEEEEvT0_T1_,(.L_x_10 - _ZN3cub18CUB_300001_SM_10006detail8for_each13static_kernelINS2_12policy_hub_t12policy_500_tEmN6thrust24THRUST_300001_SM_1000_NS8cuda_cub20__uninitialized_fill7functorINS7_10device_ptrIiEEiEEEEvT0_T1_)
        .other          _ZN3cub18CUB_300001_SM_10006detail8for_each13static_kernelINS2_12policy_hub_t12policy_500_tEmN6thrust24THRUST_300001_SM_1000_NS8cuda_cub20__uninitialized_fill7functorINS7_10device_ptrIiEEiEEEEvT0_T1_,@"STO_CUDA_ENTRY STV_DEFAULT"
_ZN3cub18CUB_300001_SM_10006detail8for_each13static_kernelINS2_12policy_hub_t12policy_500_tEmN6thrust24THRUST_300001_SM_1000_NS8cuda_cub20__uninitialized_fill7functorINS7_10device_ptrIiEEiEEEEvT0_T1_:
.text._ZN3cub18CUB_300001_SM_10006detail8for_each13static_kernelINS2_12policy_hub_t12policy_500_tEmN6thrust24THRUST_300001_SM_1000_NS8cuda_cub20__uninitialized_fill7functorINS7_10device_ptrIiEEiEEEEvT0_T1_:
[----:B------:R-:W-:Y:S08]  /*0000*/  LDC R1, c[0x0][0x37c] ;  /* 0x0000df00ff017b82 */ /* 0x000ff00000000800 */
[----:B------:R-:W0:Y:S01]  /*0010*/  S2UR UR4, SR_CTAID.X ;  /* 0x00000000000479c3 */ /* 0x000e220000002500 */
[----:B------:R-:W1:Y:S01]  /*0020*/  LDCU.64 UR6, c[0x0][0x380] ;  /* 0x00007000ff0677ac */ /* 0x000e620008000a00 */
[----:B------:R-:W2:Y:S01]  /*0030*/  LDCU.64 UR8, c[0x0][0x358] ;  /* 0x00006b00ff0877ac */ /* 0x000ea20008000a00 */
[----:B0-----:R-:W-:-:S04]  /*0040*/  UIMAD.WIDE.U32 UR4, UR4, 0x200, URZ ;  /* 0x00000200040478a5 */ /* 0x001fc8000f8e00ff */
[----:B-1----:R-:W-:-:S04]  /*0050*/  UIADD3 UR6, UP0, UPT, -UR4, UR6, URZ ;  /* 0x0000000604067290 */ /* 0x002fc8000ff1e1ff */
[----:B------:R-:W-:Y:S02]  /*0060*/  UIADD3.X UR7, UPT, UPT, ~UR5, UR7, URZ, UP0, !UPT ;  /* 0x0000000705077290 */ /* 0x000fe400087fe5ff */
[----:B------:R-:W-:-:S04]  /*0070*/  UISETP.GE.U32.AND UP0, UPT, UR6, 0x200, UPT ;  /* 0x000002000600788c */ /* 0x000fc8000bf06070 */
[----:B------:R-:W-:-:S09]  /*0080*/  UISETP.GE.U32.AND.EX UP0, UPT, UR7, URZ, UPT, UP0 ;  /* 0x000000ff0700728c */ /* 0x000fd2000bf06100 */
[----:B--2---:R-:W-:Y:S05]  /*0090*/  BRA.U !UP0, `(.L_x_0) ;  /* 0x0000000108287547 */ /* 0x004fea000b800000 */
[----:B------:R-:W0:Y:S01]  /*00a0*/  S2R R0, SR_TID.X ;  /* 0x0000000000007919 */ /* 0x000e220000002100 */
[----:B------:R-:W1:Y:S01]  /*00b0*/  LDCU.64 UR6, c[0x0][0x388] ;  /* 0x00007100ff0677ac */ /* 0x000e620008000a00 */
[----:B------:R-:W2:Y:S01]  /*00c0*/  LDC R5, c[0x0][0x390] ;  /* 0x0000e400ff057b82 */ /* 0x000ea20000000800 */
[----:B0-----:R-:W-:-:S05]  /*00d0*/  IADD3 R0, P0, PT, R0, UR4, RZ ;  /* 0x0000000400007c10 */ /* 0x001fca000ff1e0ff */
[----:B------:R-:W-:Y:S01]  /*00e0*/  IMAD.X R3, RZ, RZ, UR5, P0 ;  /* 0x00000005ff037e24 */ /* 0x000fe200080e06ff */
[----:B-1----:R-:W-:-:S04]  /*00f0*/  LEA R2, P0, R0, UR6, 0x2 ;  /* 0x0000000600027c11 */ /* 0x002fc8000f8010ff */
[----:B------:R-:W-:-:S05]  /*0100*/  LEA.HI.X R3, R0, UR7, R3, 0x2, P0 ;  /* 0x0000000700037c11 */ /* 0x000fca00080f1403 */
[----:B--2---:R-:W-:Y:S04]  /*0110*/  STG.E desc[UR8][R2.64], R5 ;  /* 0x0000000502007986 */ /* 0x004fe8000c101908 */
[----:B------:R-:W-:Y:S01]  /*0120*/  STG.E desc[UR8][R2.64+0x400], R5 ;  /* 0x0004000502007986 */ /* 0x000fe2000c101908 */
[----:B------:R-:W-:Y:S05]  /*0130*/  EXIT ;  /* 0x000000000000794d */ /* 0x000fea0003800000 */
.L_x_0:
[----:B------:R-:W0:Y:S01]  /*0140*/  S2R R0, SR_TID.X ;  /* 0x0000000000007919 */ /* 0x000e220000002100 */
[----:B------:R-:W-:Y:S01]  /*0150*/  IMAD.U32 R2, RZ, RZ, UR7 ;  /* 0x00000007ff027e24 */ /* 0x000fe2000f8e00ff */
[----:B------:R-:W1:Y:S01]  /*0160*/  LDCU.64 UR10, c[0x0][0x388] ;  /* 0x00007100ff0a77ac */ /* 0x000e620008000a00 */
[----:B------:R-:W-:Y:S01]  /*0170*/  IMAD.U32 R4, RZ, RZ, UR7 ;  /* 0x00000007ff047e24 */ /* 0x000fe2000f8e00ff */
[----:B0-----:R-:W-:-:S04]  /*0180*/  ISETP.LT.U32.AND P0, PT, R0, UR6, PT ;  /* 0x0000000600007c0c */ /* 0x001fc8000bf01070 */
[----:B------:R-:W-:Y:S01]  /*0190*/  ISETP.GT.U32.AND.EX P0, PT, R2, RZ, PT, P0 ;  /* 0x000000ff0200720c */ /* 0x000fe20003f04100 */
[C---:B------:R-:W-:Y:S01]  /*01a0*/  VIADD R2, R0.reuse, 0x100 ;  /* 0x0000010000027836 */ /* 0x040fe20000000000 */
[----:B------:R-:W-:-:S04]  /*01b0*/  IADD3 R0, P2, PT, R0, UR4, RZ ;  /* 0x0000000400007c10 */ /* 0x000fc8000ff5e0ff */
[----:B------:R-:W-:Y:S01]  /*01c0*/  ISETP.LT.U32.AND P1, PT, R2, UR6, PT ;  /* 0x0000000602007c0c */ /* 0x000fe2000bf21070 */
[----:B------:R-:W-:Y:S01]  /*01d0*/  IMAD.X R3, RZ, RZ, UR5, P2 ;  /* 0x00000005ff037e24 */ /* 0x000fe200090e06ff */
[----:B-1----:R-:W-:Y:S02]  /*01e0*/  LEA R2, P2, R0, UR10, 0x2 ;  /* 0x0000000a00027c11 */ /* 0x002fe4000f8410ff */
[----:B------:R-:W-:Y:S02]  /*01f0*/  ISETP.GT.U32.AND.EX P1, PT, R4, RZ, PT, P1 ;  /* 0x000000ff0400720c */ /* 0x000fe40003f24110 */
[----:B------:R-:W-:Y:S01]  /*0200*/  LEA.HI.X R3, R0, UR11, R3, 0x2, P2 ;  /* 0x0000000b00037c11 */ /* 0x000fe200090f1403 */
[----:B------:R-:W0:Y:S04]  /*0210*/  @P0 LDC R5, c[0x0][0x390] ;  /* 0x0000e400ff050b82 */ /* 0x000e280000000800 */
[----:B0-----:R0:W-:Y:S06]  /*0220*/  @P0 STG.E desc[UR8][R2.64], R5 ;  /* 0x0000000502000986 */ /* 0x0011ec000c101908 */
[----:B------:R-:W-:Y:S05]  /*0230*/  @!P1 EXIT ;  /* 0x000000000000994d */ /* 0x000fea0003800000 */
[----:B0-----:R-:W0:Y:S02]  /*0240*/  LDC R5, c[0x0][0x390] ;  /* 0x0000e400ff057b82 */ /* 0x001e240000000800 */
[----:B0-----:R-:W-:Y:S01]  /*0250*/  STG.E desc[UR8][R2.64+0x400], R5 ;  /* 0x0004000502007986 */ /* 0x001fe2000c101908 */
[----:B------:R-:W-:Y:S05]  /*0260*/  EXIT ;  /* 0x000000000000794d */ /* 0x000fea0003800000 */
.L_x_1:
[----:B------:R-:W-:-:S00]  /*0270*/  BRA `(.L_x_1) ;  /* 0xfffffffc00fc7947 */ /* 0x000fc0000383ffff */
[----:B------:R-:W-:-:S00]  /*0280*/  NOP ;  /* 0x0000000000007918 */ /* 0x000fc00000000000 */
[----:B------:R-:W-:-:S00]  /*0290*/  NOP ;  /* 0x0000000000007918 */ /* 0x000fc00000000000 */
[----:B------:R-:W-:-:S00]  /*02a0*/  NOP ;  /* 0x0000000000007918 */ /* 0x000fc00000000000 */
[----:B------:R-:W-:-:S00]  /*02b0*/  NOP ;  /* 0x0000000000007918 */ /* 0x000fc00000000000 */
[----:B------:R-:W-:-:S00]  /*02c0*/  NOP ;  /* 0x0000000000007918 */ /* 0x000fc00000000000 */
[----:B------:R-:W-:-:S00]  /*02d0*/  NOP ;  /* 0x0000000000007918 */ /* 0x000fc00000000000 */
[----:B------:R-:W-:-:S00]  /*02e0*/  NOP ;  /* 0x0000000000007918 */ /* 0x000fc00000000000 */
[----:B------:R-:W-:-:S00]  /*02f0*/  NOP ;  /* 0x0000000000007918 */ /* 0x000fc00000000000 */
.L_x_10:


//--------------------- .text._ZN3cub18CUB_300001_SM_10006detail11EmptyKernelIvEEvv --------------------------
	.section	.text._ZN3cub18CUB_300001_SM_10006detail11EmptyKernelIvEEvv,"ax",@progbits
	.align	128
        .global         _ZN3cub18CUB_300001_SM_10006detail11EmptyKernelIvEEvv
        .type           _ZN3cub18CUB_300001_SM_10006detail11EmptyKernelIvEEvv,@function
        .size           _ZN3cub18CUB_300001_SM_10006detail11EmptyKernelIvEEvv,(.L_x_11 - _ZN3cub18CUB_300001_SM_10006detail11EmptyKernelIvEEvv)
        .other          _ZN3cub18CUB_300001_SM_10006detail11EmptyKernelIvEEvv,@"STO_CUDA_ENTRY STV_DEFAULT"
_ZN3cub18CUB_300001_SM_10006detail11EmptyKernelIvEEvv:
.text._ZN3cub18CUB_300001_SM_10006detail11EmptyKernelIvEEvv:
[----:B------:R-:W-:Y:S01]  /*0000*/  LDC R1, c[0x0][0x37c] ;  /* 0x0000df00ff017b82 */ /* 0x000fe20000000800 */
[----:B------:R-:W-:Y:S05]  /*0010*/  EXIT ;  /* 0x000000000000794d */ /* 0x000fea0003800000 */
.L_x_2:
        /* <DEDUP_REMOVED lines=14> */
.L_x_11:


//--------------------- .text._Z11downsample2ILi3EEvPiS0_i --------------------------
	.section	.text._Z11downsample2ILi3EEvPiS0_i,"ax",@progbits
	.align	128
        .global         _Z11downsample2ILi3EEvPiS0_i
        .type           _Z11downsample2ILi3EEvPiS0_i,@function
        .size           _Z11downsample2ILi3EEvPiS0_i,(.L_x_12 - _Z11downsample2ILi3EEvPiS0_i)
        .other          _Z11downsample2ILi3EEvPiS0_i,@"STO_CUDA_ENTRY STV_DEFAULT"
_Z11downsample2ILi3EEvPiS0_i:
.text._Z11downsample2ILi3EEvPiS0_i:
[----:B------:R-:W-:Y:S01]  /*0000*/  LDC R1, c[0x0][0x37c] ;  /* 0x0000df00ff017b82 */ /* 0x000fe20000000800 */
[----:B------:R-:W0:Y:S07]  /*0010*/  S2R R5, SR_TID.Y ;  /* 0x0000000000057919 */ /* 0x000e2e0000002200 */
[----:B------:R-:W1:Y:S01]  /*0020*/  LDC R21, c[0x0][0x390] ;  /* 0x0000e400ff157b82 */ /* 0x000e620000000800 */
[----:B------:R-:W2:Y:S01]  /*0030*/  LDCU.64 UR6, c[0x0][0x358] ;  /* 0x00006b00ff0677ac */ /* 0x000ea20008000a00 */
[----:B------:R-:W0:Y:S01]  /*0040*/  S2R R2, SR_CTAID.Y ;  /* 0x0000000000027919 */ /* 0x000e220000002600 */
[----:B------:R-:W3:Y:S05]  /*0050*/  S2R R4, SR_TID.X ;  /* 0x0000000000047919 */ /* 0x000eea0000002100 */
[----:B------:R-:W4:Y:S01]  /*0060*/  LDC R0, c[0x0][0x360] ;  /* 0x0000d800ff007b82 */ /* 0x000f220000000800 */
[----:B------:R-:W0:Y:S07]  /*0070*/  LDCU UR5, c[0x0][0x364] ;  /* 0x00006c80ff0577ac */ /* 0x000e2e0008000800 */
[----:B------:R-:W4:Y:S08]  /*0080*/  S2UR UR4, SR_CTAID.X ;  /* 0x00000000000479c3 */ /* 0x000f300000002500 */
[----:B------:R-:W5:Y:S01]  /*0090*/  LDC.64 R6, c[0x0][0x380] ;  /* 0x0000e000ff067b82 */ /* 0x000f620000000a00 */
[----:B0-----:R-:W-:-:S04]  /*00a0*/  IMAD R2, R2, UR5, R5 ;  /* 0x0000000502027c24 */ /* 0x001fc8000f8e0205 */
[----:B-1----:R-:W-:Y:S02]  /*00b0*/  IMAD R2, R2, R21, RZ ;  /* 0x0000001502027224 */ /* 0x002fe400078e02ff */
[----:B----4-:R-:W-:Y:S02]  /*00c0*/  IMAD R3, R0, UR4, RZ ;  /* 0x0000000400037c24 */ /* 0x010fe4000f8e02ff */
[----:B------:R-:W-:-:S04]  /*00d0*/  IMAD.SHL.U32 R2, R2, 0x2, RZ ;  /* 0x0000000202027824 */ /* 0x000fc800078e00ff */
[----:B------:R-:W-:-:S04]  /*00e0*/  IMAD R9, R3, 0x2, R2 ;  /* 0x0000000203097824 */ /* 0x000fc800078e0202 */
[----:B---3--:R-:W-:-:S04]  /*00f0*/  IMAD.IADD R9, R9, 0x1, R4 ;  /* 0x0000000109097824 */ /* 0x008fc800078e0204 */
[C---:B-----5:R-:W-:Y:S01]  /*0100*/  IMAD.WIDE R14, R9.reuse, 0x4, R6 ;  /* 0x00000004090e7825 */ /* 0x060fe200078e0206 */
[----:B------:R-:W-:-:S05]  /*0110*/  IADD3 R19, PT, PT, R9, R0, RZ ;  /* 0x0000000009137210 */ /* 0x000fca0007ffe0ff */
[C---:B------:R-:W-:Y:S02]  /*0120*/  IMAD.IADD R11, R19.reuse, 0x1, R21 ;  /* 0x00000001130b7824 */ /* 0x040fe400078e0215 */
[----:B------:R-:W-:-:S04]  /*0130*/  IMAD.WIDE.U32 R18, R19, 0x4, R6 ;  /* 0x0000000413127825 */ /* 0x000fc800078e0006 */
[----:B------:R-:W-:Y:S01]  /*0140*/  IMAD.WIDE R20, R21, 0x4, R14 ;  /* 0x0000000415147825 */ /* 0x000fe200078e020e */
[----:B--2---:R-:W2:Y:S03]  /*0150*/  LDG.E.CONSTANT R8, desc[UR6][R18.64] ;  /* 0x0000000612087981 */ /* 0x004ea6000c1e9900 */
[----:B------:R-:W-:Y:S01]  /*0160*/  IMAD.WIDE.U32 R10, R11, 0x4, R6 ;  /* 0x000000040b0a7825 */ /* 0x000fe200078e0006 */
[----:B------:R-:W3:Y:S04]  /*0170*/  LDG.E.CONSTANT R9, desc[UR6][R20.64] ;  /* 0x0000000614097981 */ /* 0x000ee8000c1e9900 */
[----:B------:R0:W4:Y:S04]  /*0180*/  LDG.E.CONSTANT R7, desc[UR6][R14.64] ;  /* 0x000000060e077981 */ /* 0x000128000c1e9900 */
[----:B------:R1:W5:Y:S01]  /*0190*/  LDG.E.CONSTANT R10, desc[UR6][R10.64] ;  /* 0x000000060a0a7981 */ /* 0x000362000c1e9900 */
[----:B------:R-:W-:-:S04]  /*01a0*/  IMAD.SHL.U32 R6, R4, 0x4, RZ ;  /* 0x0000000404067824 */ /* 0x000fc800078e00ff */
[C---:B------:R-:W-:Y:S01]  /*01b0*/  VIADD R16, R6.reuse, 0x1 ;  /* 0x0000000106107836 */ /* 0x040fe20000000000 */
[----:B------:R-:W-:-:S04]  /*01c0*/  IADD3 R13, PT, PT, R6, 0x2, RZ ;  /* 0x00000002060d7810 */ /* 0x000fc80007ffe0ff */
[----:B------:R-:W-:Y:S02]  /*01d0*/  LOP3.LUT R12, R16, 0xffff, RZ, 0xc0, !PT ;  /* 0x0000ffff100c7812 */ /* 0x000fe400078ec0ff */
[----:B------:R-:W-:Y:S02]  /*01e0*/  LOP3.LUT R17, R13, 0xffff, RZ, 0xc0, !PT ;  /* 0x0000ffff0d117812 */ /* 0x000fe400078ec0ff */
[----:B0-----:R-:W-:Y:S01]  /*01f0*/  LOP3.LUT R14, R6, 0xffff, RZ, 0xc0, !PT ;  /* 0x0000ffff060e7812 */ /* 0x001fe200078ec0ff */
[----:B------:R-:W-:Y:S02]  /*0200*/  IMAD R12, R12, 0x5556, RZ ;  /* 0x000055560c0c7824 */ /* 0x000fe400078e02ff */
[----:B------:R-:W-:Y:S01]  /*0210*/  IMAD R17, R17, 0x5556, RZ ;  /* 0x0000555611117824 */ /* 0x000fe200078e02ff */
[----:B------:R-:W0:Y:S01]  /*0220*/  S2UR UR5, SR_CgaCtaId ;  /* 0x00000000000579c3 */ /* 0x000e220000008800 */
[----:B-1----:R-:W-:Y:S01]  /*0230*/  IMAD R11, R14, 0x5556, RZ ;  /* 0x000055560e0b7824 */ /* 0x002fe200078e02ff */
[----:B------:R-:W-:-:S02]  /*0240*/  SHF.R.U32.HI R12, RZ, 0x10, R12 ;  /* 0x00000010ff0c7819 */ /* 0x000fc4000001160c */
[----:B------:R-:W-:Y:S02]  /*0250*/  SHF.R.U32.HI R14, RZ, 0x10, R17 ;  /* 0x00000010ff0e7819 */ /* 0x000fe40000011611 */
[----:B------:R-:W-:Y:S02]  /*0260*/  PRMT R12, R12, 0x9910, RZ ;  /* 0x000099100c0c7816 */ /* 0x000fe400000000ff */
[----:B------:R-:W-:Y:S02]  /*0270*/  PRMT R15, R14, 0x9910, RZ ;  /* 0x000099100e0f7816 */ /* 0x000fe400000000ff */
[----:B------:R-:W-:Y:S01]  /*0280*/  SHF.R.U32.HI R11, RZ, 0x10, R11 ;  /* 0x00000010ff0b7819 */ /* 0x000fe2000001160b */
[----:B------:R-:W-:Y:S02]  /*0290*/  IMAD.MOV.U32 R14, RZ, RZ, R12 ;  /* 0x000000ffff0e7224 */ /* 0x000fe400078e000c */
[----:B------:R-:W-:Y:S01]  /*02a0*/  IMAD.MOV.U32 R12, RZ, RZ, R15 ;  /* 0x000000ffff0c7224 */ /* 0x000fe200078e000f */
[----:B------:R-:W-:Y:S01]  /*02b0*/  PRMT R15, R11, 0x9910, RZ ;  /* 0x000099100b0f7816 */ /* 0x000fe200000000ff */
[----:B------:R-:W-:-:S02]  /*02c0*/  IMAD R11, R14, 0x3, RZ ;  /* 0x000000030e0b7824 */ /* 0x000fc400078e02ff */
[----:B------:R-:W-:Y:S02]  /*02d0*/  IMAD R17, R12, 0x3, RZ ;  /* 0x000000030c117824 */ /* 0x000fe400078e02ff */
[----:B------:R-:W-:Y:S02]  /*02e0*/  IMAD.MOV R19, RZ, RZ, -R11 ;  /* 0x000000ffff137224 */ /* 0x000fe400078e0a0b */
[----:B------:R-:W-:Y:S01]  /*02f0*/  IMAD.MOV R18, RZ, RZ, -R17 ;  /* 0x000000ffff127224 */ /* 0x000fe200078e0a11 */
[----:B------:R-:W-:Y:S01]  /*0300*/  UMOV UR4, 0x400 ;  /* 0x0000040000047882 */ /* 0x000fe20000000000 */
[----:B------:R-:W-:Y:S02]  /*0310*/  IMAD R5, R0, R5, RZ ;  /* 0x0000000500057224 */ /* 0x000fe400078e02ff */
[----:B------:R-:W-:Y:S01]  /*0320*/  IMAD R17, R15, 0x3, RZ ;  /* 0x000000030f117824 */ /* 0x000fe200078e02ff */
[----:B0-----:R-:W-:Y:S01]  /*0330*/  ULEA UR4, UR5, UR4, 0x18 ;  /* 0x0000000405047291 */ /* 0x001fe2000f8ec0ff */
[----:B------:R-:W-:-:S02]  /*0340*/  PRMT R19, R19, 0x7710, RZ ;  /* 0x0000771013137816 */ /* 0x000fc400000000ff */
[----:B------:R-:W-:Y:S01]  /*0350*/  IMAD.MOV R17, RZ, RZ, -R17 ;  /* 0x000000ffff117224 */ /* 0x000fe200078e0a11 */
[----:B------:R-:W-:Y:S02]  /*0360*/  LEA R11, R5, R4, 0x2 ;  /* 0x00000004050b7211 */ /* 0x000fe400078e10ff */
[----:B------:R-:W-:Y:S01]  /*0370*/  IMAD.IADD R16, R16, 0x1, R19 ;  /* 0x0000000110107824 */ /* 0x000fe200078e0213 */
[----:B------:R-:W-:Y:S02]  /*0380*/  PRMT R18, R18, 0x7710, RZ ;  /* 0x0000771012127816 */ /* 0x000fe400000000ff */
[----:B------:R-:W-:Y:S02]  /*0390*/  LEA R11, R11, UR4, 0x2 ;  /* 0x000000040b0b7c11 */ /* 0x000fe4000f8e10ff */
[----:B------:R-:W-:Y:S01]  /*03a0*/  PRMT R19, R17, 0x7710, RZ ;  /* 0x0000771011137816 */ /* 0x000fe200000000ff */
[----:B------:R-:W-:Y:S01]  /*03b0*/  IMAD.SHL.U32 R5, R5, 0x10, RZ ;  /* 0x0000001005057824 */ /* 0x000fe200078e00ff */
[----:B------:R-:W-:Y:S01]  /*03c0*/  IADD3 R18, PT, PT, R13, R18, RZ ;  /* 0x000000120d127210 */ /* 0x000fe20007ffe0ff */
[----:B------:R-:W-:Y:S01]  /*03d0*/  IMAD R15, R15, 0x6, RZ ;  /* 0x000000060f0f7824 */ /* 0x000fe200078e02ff */
[----:B------:R-:W-:Y:S01]  /*03e0*/  IADD3 R20, PT, PT, R6, R19, RZ ;  /* 0x0000001306147210 */ /* 0x000fe20007ffe0ff */
[----:B------:R-:W-:-:S02]  /*03f0*/  IMAD R13, R0, 0x4, R11 ;  /* 0x00000004000d7824 */ /* 0x000fc400078e020b */
[----:B------:R-:W-:Y:S01]  /*0400*/  IMAD R17, R14, 0x6, RZ ;  /* 0x000000060e117824 */ /* 0x000fe200078e02ff */
[----:B------:R-:W-:Y:S01]  /*0410*/  LOP3.LUT R15, R15, 0xffff, RZ, 0xc0, !PT ;  /* 0x0000ffff0f0f7812 */ /* 0x000fe200078ec0ff */
[----:B------:R-:W-:Y:S01]  /*0420*/  IMAD R14, R0, 0x4, R13 ;  /* 0x00000004000e7824 */ /* 0x000fe200078e020d */
[----:B------:R-:W-:Y:S01]  /*0430*/  LOP3.LUT R20, R5, 0xffff, R20, 0xf8, !PT ;  /* 0x0000ffff05147812 */ /* 0x000fe200078ef814 */
[----:B------:R-:W-:Y:S01]  /*0440*/  IMAD R21, R12, 0x6, RZ ;  /* 0x000000060c157824 */ /* 0x000fe200078e02ff */
[----:B------:R-:W-:Y:S02]  /*0450*/  LOP3.LUT R12, R17, 0xffff, RZ, 0xc0, !PT ;  /* 0x0000ffff110c7812 */ /* 0x000fe400078ec0ff */
[----:B------:R-:W-:Y:S01]  /*0460*/  IADD3 R17, PT, PT, R20, UR4, R15 ;  /* 0x0000000414117c10 */ /* 0x000fe2000fffe00f */
[----:B------:R-:W-:Y:S01]  /*0470*/  IMAD R15, R0, 0x4, R14 ;  /* 0x00000004000f7824 */ /* 0x000fe200078e020e */
[----:B------:R-:W-:Y:S02]  /*0480*/  LOP3.LUT R19, R5, 0xffff, R16, 0xf8, !PT ;  /* 0x0000ffff05137812 */ /* 0x000fe400078ef810 */
[----:B------:R-:W-:-:S02]  /*0490*/  LOP3.LUT R16, R21, 0xffff, RZ, 0xc0, !PT ;  /* 0x0000ffff15107812 */ /* 0x000fc400078ec0ff */
[----:B------:R-:W-:Y:S02]  /*04a0*/  LOP3.LUT R23, R5, 0xffff, R18, 0xf8, !PT ;  /* 0x0000ffff05177812 */ /* 0x000fe400078ef812 */
[----:B------:R-:W-:Y:S02]  /*04b0*/  IADD3 R21, PT, PT, R19, UR4, R12 ;  /* 0x0000000413157c10 */ /* 0x000fe4000fffe00c */
[----:B------:R-:W-:Y:S01]  /*04c0*/  IADD3 R27, PT, PT, R23, UR4, R16 ;  /* 0x00000004171b7c10 */ /* 0x000fe2000fffe010 */
[C---:B------:R-:W-:Y:S02]  /*04d0*/  IMAD R16, R0.reuse, 0x8, R17 ;  /* 0x0000000800107824 */ /* 0x040fe400078e0211 */
[C---:B------:R-:W-:Y:S01]  /*04e0*/  IMAD R20, R0.reuse, 0x8, R21 ;  /* 0x0000000800147824 */ /* 0x040fe200078e0215 */
[----:B------:R-:W-:Y:S02]  /*04f0*/  LEA R22, R0, R27, 0x3 ;  /* 0x0000001b00167211 */ /* 0x000fe400078e18ff */
[----:B------:R-:W-:-:S05]  /*0500*/  SHF.R.S32.HI R2, RZ, 0x1, R2 ;  /* 0x00000001ff027819 */ /* 0x000fca0000011402 */
[----:B------:R-:W-:Y:S01]  /*0510*/  IMAD R2, R3, 0x2, R2 ;  /* 0x0000000203027824 */ /* 0x000fe200078e0202 */
[----:B------:R-:W-:Y:S01]  /*0520*/  BSSY.RECONVERGENT B0, `(.L_x_3) ;  /* 0x000003b000007945 */ /* 0x000fe20003800200 */
[----:B----4-:R0:W-:Y:S04]  /*0530*/  STS [R11], R7 ;  /* 0x000000070b007388 */ /* 0x0101e80000000800 */
[----:B--2---:R-:W-:Y:S04]  /*0540*/  STS [R13], R8 ;  /* 0x000000080d007388 */ /* 0x004fe80000000800 */
[----:B---3--:R1:W-:Y:S04]  /*0550*/  STS [R14], R9 ;  /* 0x000000090e007388 */ /* 0x0083e80000000800 */
[----:B-----5:R-:W-:Y:S01]  /*0560*/  STS [R15], R10 ;  /* 0x0000000a0f007388 */ /* 0x020fe20000000800 */
[----:B------:R-:W-:Y:S01]  /*0570*/  BAR.SYNC.DEFER_BLOCKING 0x0 ;  /* 0x0000000000007b1d */ /* 0x000fe20000010000 */
[----:B0-----:R-:W-:-:S07]  /*0580*/  VIADD R11, R0, 0xffffffff ;  /* 0xffffffff000b7836 */ /* 0x001fce0000000000 */
[----:B-1----:R-:W0:Y:S01]  /*0590*/  LDC.64 R8, c[0x0][0x388] ;  /* 0x0000e200ff087b82 */ /* 0x002e220000000a00 */
[----:B------:R-:W-:Y:S04]  /*05a0*/  LDS.U8 R18, [R21] ;  /* 0x0000000015127984 */ /* 0x000fe80000000000 */
[----:B------:R-:W-:Y:S04]  /*05b0*/  LDS.U8 R23, [R21+0x3] ;  /* 0x0000030015177984 */ /* 0x000fe80000000000 */
[----:B------:R-:W-:Y:S04]  /*05c0*/  LDS.U8 R12, [R17] ;  /* 0x00000000110c7984 */ /* 0x000fe80000000000 */
[----:B------:R-:W-:Y:S04]  /*05d0*/  LDS.U8 R19, [R17+0x3] ;  /* 0x0000030011137984 */ /* 0x000fe80000000000 */
[----:B------:R-:W1:Y:S04]  /*05e0*/  LDS.U8 R13, [R16] ;  /* 0x00000000100d7984 */ /* 0x000e680000000000 */
[----:B------:R-:W2:Y:S04]  /*05f0*/  LDS.U8 R14, [R20] ;  /* 0x00000000140e7984 */ /* 0x000ea80000000000 */
[----:B------:R-:W-:Y:S04]  /*0600*/  LDS.U8 R10, [R27] ;  /* 0x000000001b0a7984 */ /* 0x000fe80000000000 */
[----:B------:R-:W-:Y:S04]  /*0610*/  LDS.U8 R29, [R27+0x3] ;  /* 0x000003001b1d7984 */ /* 0x000fe80000000000 */
[----:B------:R-:W3:Y:S04]  /*0620*/  LDS.U8 R25, [R20+0x3] ;  /* 0x0000030014197984 */ /* 0x000ee80000000000 */
[----:B------:R-:W4:Y:S04]  /*0630*/  LDS.U8 R24, [R22] ;  /* 0x0000000016187984 */ /* 0x000f280000000000 */
[----:B------:R-:W5:Y:S04]  /*0640*/  LDS.U8 R15, [R16+0x3] ;  /* 0x00000300100f7984 */ /* 0x000f680000000000 */
[----:B------:R-:W0:Y:S01]  /*0650*/  LDS.U8 R7, [R22+0x3] ;  /* 0x0000030016077984 */ /* 0x000e220000000000 */
[----:B------:R-:W-:-:S02]  /*0660*/  ISETP.NE.AND P0, PT, R4, R11, PT ;  /* 0x0000000b0400720c */ /* 0x000fc40003f05270 */
[----:B------:R-:W-:Y:S02]  /*0670*/  LEA.HI R11, R2, R2, RZ, 0x1 ;  /* 0x00000002020b7211 */ /* 0x000fe400078f08ff */
[----:B-1----:R-:W-:Y:S02]  /*0680*/  IADD3 R12, PT, PT, R13, R19, R12 ;  /* 0x000000130d0c7210 */ /* 0x002fe40007ffe00c */
[----:B--2---:R-:W-:Y:S02]  /*0690*/  IADD3 R14, PT, PT, R14, R23, R18 ;  /* 0x000000170e0e7210 */ /* 0x004fe40007ffe012 */
[----:B------:R-:W-:Y:S02]  /*06a0*/  LEA.HI.SX32 R11, R11, R4, 0x1f ;  /* 0x000000040b0b7211 */ /* 0x000fe400078ffaff */
[----:B---3--:R-:W-:Y:S02]  /*06b0*/  IADD3 R14, PT, PT, R14, R25, RZ ;  /* 0x000000190e0e7210 */ /* 0x008fe40007ffe0ff */
[----:B----4-:R-:W-:Y:S01]  /*06c0*/  IADD3 R10, PT, PT, R24, R29, R10 ;  /* 0x0000001d180a7210 */ /* 0x010fe20007ffe00a */
[----:B-----5:R-:W-:-:S02]  /*06d0*/  IMAD.IADD R12, R12, 0x1, R15 ;  /* 0x000000010c0c7824 */ /* 0x020fc400078e020f */
[----:B------:R-:W-:Y:S02]  /*06e0*/  IMAD.SHL.U32 R3, R14, 0x40, RZ ;  /* 0x000000400e037824 */ /* 0x000fe400078e00ff */
[----:B0-----:R-:W-:Y:S01]  /*06f0*/  IMAD.IADD R7, R10, 0x1, R7 ;  /* 0x000000010a077824 */ /* 0x001fe200078e0207 */
[----:B------:R-:W-:-:S04]  /*0700*/  SHF.R.U32.HI R12, RZ, 0x2, R12 ;  /* 0x00000002ff0c7819 */ /* 0x000fc8000001160c */
[----:B------:R-:W-:Y:S02]  /*0710*/  LOP3.LUT R3, R12, 0x1ff00, R3, 0xf8, !PT ;  /* 0x0001ff000c037812 */ /* 0x000fe400078ef803 */
[----:B------:R-:W-:Y:S01]  /*0720*/  SHF.L.U32 R2, R7, 0xe, RZ ;  /* 0x0000000e07027819 */ /* 0x000fe200000006ff */
[----:B------:R-:W-:-:S03]  /*0730*/  IMAD.WIDE R8, R11, 0x4, R8 ;  /* 0x000000040b087825 */ /* 0x000fc600078e0208 */
[----:B------:R-:W-:Y:S01]  /*0740*/  LOP3.LUT R3, R3, 0x1ff0000, R2, 0xf8, !PT ;  /* 0x01ff000003037812 */ /* 0x000fe200078ef802 */
[----:B------:R-:W-:Y:S06]  /*0750*/  @!P0 BRA `(.L_x_4) ;  /* 0x00000000005c8947 */ /* 0x000fec0003800000 */
[----:B------:R-:W-:-:S05]  /*0760*/  VIADD R6, R6, 0x3 ;  /* 0x0000000306067836 */ /* 0x000fca0000000000 */
[----:B------:R-:W-:-:S05]  /*0770*/  LOP3.LUT R2, R6, 0xffff, RZ, 0xc0, !PT ;  /* 0x0000ffff06027812 */ /* 0x000fca00078ec0ff */
[----:B------:R-:W-:-:S05]  /*0780*/  IMAD R2, R2, 0x5556, RZ ;  /* 0x0000555602027824 */ /* 0x000fca00078e02ff */
[----:B------:R-:W-:-:S04]  /*0790*/  SHF.R.U32.HI R2, RZ, 0x10, R2 ;  /* 0x00000010ff027819 */ /* 0x000fc80000011602 */
[----:B------:R-:W-:-:S05]  /*07a0*/  PRMT R4, R2, 0x9910, RZ ;  /* 0x0000991002047816 */ /* 0x000fca00000000ff */
[----:B------:R-:W-:-:S04]  /*07b0*/  IMAD R2, R4, 0x3, RZ ;  /* 0x0000000304027824 */ /* 0x000fc800078e02ff */
[----:B------:R-:W-:-:S05]  /*07c0*/  IMAD.MOV R2, RZ, RZ, -R2 ;  /* 0x000000ffff027224 */ /* 0x000fca00078e0a02 */
[----:B------:R-:W-:Y:S01]  /*07d0*/  PRMT R7, R2, 0x7710, RZ ;  /* 0x0000771002077816 */ /* 0x000fe200000000ff */
[----:B------:R-:W-:-:S03]  /*07e0*/  IMAD R2, R4, 0x6, RZ ;  /* 0x0000000604027824 */ /* 0x000fc600078e02ff */
[----:B------:R-:W-:Y:S02]  /*07f0*/  IADD3 R6, PT, PT, R6, R7, RZ ;  /* 0x0000000706067210 */ /* 0x000fe40007ffe0ff */
[----:B------:R-:W-:Y:S02]  /*0800*/  LOP3.LUT R2, R2, 0xffff, RZ, 0xc0, !PT ;  /* 0x0000ffff02027812 */ /* 0x000fe400078ec0ff */
[----:B------:R-:W-:-:S04]  /*0810*/  LOP3.LUT R6, R6, 0xffff, RZ, 0xc0, !PT ;  /* 0x0000ffff06067812 */ /* 0x000fc800078ec0ff */
[----:B------:R-:W-:-:S05]  /*0820*/  IADD3 R2, PT, PT, R2, R5, R6 ;  /* 0x0000000502027210 */ /* 0x000fca0007ffe006 */
[----:B------:R-:W-:-:S04]  /*0830*/  VIADD R5, R2, UR4 ;  /* 0x0000000402057c36 */ /* 0x000fc80008000000 */
[----:B------:R-:W-:Y:S02]  /*0840*/  IMAD R4, R0, 0x8, R5 ;  /* 0x0000000800047824 */ /* 0x000fe400078e0205 */
[----:B------:R-:W-:Y:S04]  /*0850*/  LDS.U8 R0, [R2+UR4] ;  /* 0x0000000402007984 */ /* 0x000fe80008000000 */
[----:B------:R-:W-:Y:S04]  /*0860*/  LDS.U8 R5, [R2+UR4+0x3] ;  /* 0x0000030402057984 */ /* 0x000fe80008000000 */
[----:B------:R-:W0:Y:S04]  /*0870*/  LDS.U8 R6, [R4] ;  /* 0x0000000004067984 */ /* 0x000e280000000000 */
[----:B------:R-:W1:Y:S01]  /*0880*/  LDS.U8 R7, [R4+0x3] ;  /* 0x0000030004077984 */ /* 0x000e620000000000 */
[----:B0-----:R-:W-:-:S04]  /*0890*/  IADD3 R0, PT, PT, R6, R5, R0 ;  /* 0x0000000506007210 */ /* 0x001fc80007ffe000 */
[----:B-1----:R-:W-:-:S05]  /*08a0*/  IADD3 R0, PT, PT, R0, R7, RZ ;  /* 0x0000000700007210 */ /* 0x002fca0007ffe0ff */
[----:B------:R-:W-:-:S05]  /*08b0*/  IMAD.SHL.U32 R0, R0, 0x400000, RZ ;  /* 0x0040000000007824 */ /* 0x000fca00078e00ff */
[----:B------:R-:W-:-:S07]  /*08c0*/  LOP3.LUT R3, R3, 0xff000000, R0, 0xf8, !PT ;  /* 0xff00000003037812 */ /* 0x000fce00078ef800 */
.L_x_4:
[----:B------:R-:W-:Y:S05]  /*08d0*/  BSYNC.RECONVERGENT B0 ;  /* 0x0000000000007941 */ /* 0x000fea0003800200 */
.L_x_3:
[----:B------:R-:W-:Y:S01]  /*08e0*/  STG.E desc[UR6][R8.64], R3 ;  /* 0x0000000308007986 */ /* 0x000fe2000c101906 */
[----:B------:R-:W-:Y:S05]  /*08f0*/  EXIT ;  /* 0x000000000000794d */ /* 0x000fea0003800000 */
.L_x_5:
        /* <DEDUP_REMOVED lines=16> */
.L_x_12:


//--------------------- .text._Z11downsample2ILi2EEvPiS0_i --------------------------
	.section	.text._Z11downsample2ILi2EEvPiS0_i,"ax",@progbits
	.align	128
        .global         _Z11downsample2ILi2EEvPiS0_i
        .type           _Z11downsample2ILi2EEvPiS0_i,@function
        .size           _Z11downsample2ILi2EEvPiS0_i,(.L_x_13 - _Z11downsample2ILi2EEvPiS0_i)
        .other          _Z11downsample2ILi2EEvPiS0_i,@"STO_CUDA_ENTRY STV_DEFAULT"
_Z11downsample2ILi2EEvPiS0_i:
.text._Z11downsample2ILi2EEvPiS0_i:
        /* <DEDUP_REMOVED lines=16> */
[C---:B------:R-:W-:Y:S02]  /*0100*/  IMAD.IADD R17, R5.reuse, 0x1, R0 ;  /* 0x0000000105117824 */ /* 0x040fe400078e0200 */
[----:B-----5:R-:W-:-:S03]  /*0110*/  IMAD.WIDE R14, R5, 0x4, R6 ;  /* 0x00000004050e7825 */ /* 0x020fc600078e0206 */
[C---:B------:R-:W-:Y:S01]  /*0120*/  IADD3 R21, PT, PT, R17.reuse, R18, RZ ;  /* 0x0000001211157210 */ /* 0x040fe20007ffe0ff */
[----:B------:R-:W-:-:S04]  /*0130*/  IMAD.WIDE.U32 R16, R17, 0x4, R6 ;  /* 0x0000000411107825 */ /* 0x000fc800078e0006 */
[----:B------:R-:W-:Y:S01]  /*0140*/  IMAD.WIDE R18, R18, 0x4, R14 ;  /* 0x0000000412127825 */ /* 0x000fe200078e020e */
[----:B--2---:R-:W2:Y:S03]  /*0150*/  LDG.E.CONSTANT R8, desc[UR6][R16.64] ;  /* 0x0000000610087981 */ /* 0x004ea6000c1e9900 */
[----:B------:R-:W-:Y:S01]  /*0160*/  IMAD.WIDE.U32 R20, R21, 0x4, R6 ;  /* 0x0000000415147825 */ /* 0x000fe200078e0006 */
[----:B------:R-:W3:Y:S04]  /*0170*/  LDG.E.CONSTANT R9, desc[UR6][R18.64] ;  /* 0x0000000612097981 */ /* 0x000ee8000c1e9900 */
[----:B------:R0:W4:Y:S04]  /*0180*/  LDG.E.CONSTANT R6, desc[UR6][R14.64] ;  /* 0x000000060e067981 */ /* 0x000128000c1e9900 */
[----:B------:R1:W5:Y:S01]  /*0190*/  LDG.E.CONSTANT R10, desc[UR6][R20.64] ;  /* 0x00000006140a7981 */ /* 0x000362000c1e9900 */
[----:B------:R-:W-:Y:S01]  /*01a0*/  IMAD.SHL.U32 R5, R2, 0x4, RZ ;  /* 0x0000000402057824 */ /* 0x000fe200078e00ff */
[----:B------:R-:W1:Y:S03]  /*01b0*/  S2UR UR5, SR_CgaCtaId ;  /* 0x00000000000579c3 */ /* 0x000e660000008800 */
[C---:B------:R-:W-:Y:S01]  /*01c0*/  VIADD R12, R5.reuse, 0x1 ;  /* 0x00000001050c7836 */ /* 0x040fe20000000000 */
[----:B------:R-:W-:-:S04]  /*01d0*/  LOP3.LUT R7, R5, 0xffff, RZ, 0xc0, !PT ;  /* 0x0000ffff05077812 */ /* 0x000fc800078ec0ff */
[----:B------:R-:W-:Y:S01]  /*01e0*/  LOP3.LUT R13, R12, 0xffff, RZ, 0xc0, !PT ;  /* 0x0000ffff0c0d7812 */ /* 0x000fe200078ec0ff */
[----:B------:R-:W-:-:S04]  /*01f0*/  IMAD R7, R7, 0x5556, RZ ;  /* 0x0000555607077824 */ /* 0x000fc800078e02ff */
[----:B------:R-:W-:Y:S01]  /*0200*/  IMAD R13, R13, 0x5556, RZ ;  /* 0x000055560d0d7824 */ /* 0x000fe200078e02ff */
[----:B------:R-:W-:-:S04]  /*0210*/  SHF.R.U32.HI R7, RZ, 0x10, R7 ;  /* 0x00000010ff077819 */ /* 0x000fc80000011607 */
[----:B------:R-:W-:Y:S02]  /*0220*/  SHF.R.U32.HI R13, RZ, 0x10, R13 ;  /* 0x00000010ff0d7819 */ /* 0x000fe4000001160d */
[----:B0-----:R-:W-:Y:S02]  /*0230*/  PRMT R15, R7, 0x9910, RZ ;  /* 0x00009910070f7816 */ /* 0x001fe400000000ff */
[----:B------:R-:W-:Y:S01]  /*0240*/  PRMT R17, R13, 0x9910, RZ ;  /* 0x000099100d117816 */ /* 0x000fe200000000ff */
[----:B------:R-:W-:Y:S01]  /*0250*/  IMAD R7, R0, R11, RZ ;  /* 0x0000000b00077224 */ /* 0x000fe200078e02ff */
[----:B------:R-:W-:Y:S01]  /*0260*/  UMOV UR4, 0x400 ;  /* 0x0000040000047882 */ /* 0x000fe20000000000 */
[----:B------:R-:W-:Y:S01]  /*0270*/  IMAD R13, R15, 0x3, RZ ;  /* 0x000000030f0d7824 */ /* 0x000fe200078e02ff */
[----:B-1----:R-:W-:Y:S01]  /*0280*/  ULEA UR4, UR5, UR4, 0x18 ;  /* 0x0000000405047291 */ /* 0x002fe2000f8ec0ff */
[----:B------:R-:W-:Y:S02]  /*0290*/  IMAD R14, R17, 0x3, RZ ;  /* 0x00000003110e7824 */ /* 0x000fe400078e02ff */
[----:B------:R-:W-:Y:S01]  /*02a0*/  IMAD R11, R7, 0x4, R2 ;  /* 0x00000004070b7824 */ /* 0x000fe200078e0202 */
[----:B------:R-:W-:Y:S01]  /*02b0*/  IADD3 R16, PT, PT, RZ, -R13, RZ ;  /* 0x8000000dff107210 */ /* 0x000fe20007ffe0ff */
[----:B------:R-:W-:-:S03]  /*02c0*/  IMAD.MOV R14, RZ, RZ, -R14 ;  /* 0x000000ffff0e7224 */ /* 0x000fc600078e0a0e */
[----:B------:R-:W-:Y:S02]  /*02d0*/  LEA R11, R11, UR4, 0x2 ;  /* 0x000000040b0b7c11 */ /* 0x000fe4000f8e10ff */
[----:B------:R-:W-:Y:S01]  /*02e0*/  PRMT R16, R16, 0x7710, RZ ;  /* 0x0000771010107816 */ /* 0x000fe200000000ff */
[----:B------:R-:W-:Y:S01]  /*02f0*/  IMAD.SHL.U32 R7, R7, 0x10, RZ ;  /* 0x0000001007077824 */ /* 0x000fe200078e00ff */
[----:B------:R-:W-:Y:S01]  /*0300*/  PRMT R19, R14, 0x7710, RZ ;  /* 0x000077100e137816 */ /* 0x000fe200000000ff */
[----:B------:R-:W-:Y:S01]  /*0310*/  IMAD R14, R15, 0x6, RZ ;  /* 0x000000060f0e7824 */ /* 0x000fe200078e02ff */
[----:B------:R-:W-:Y:S01]  /*0320*/  IADD3 R16, PT, PT, R5, R16, RZ ;  /* 0x0000001005107210 */ /* 0x000fe20007ffe0ff */
[----:B------:R-:W-:Y:S02]  /*0330*/  IMAD R13, R0, 0x4, R11 ;  /* 0x00000004000d7824 */ /* 0x000fe400078e020b */
[----:B------:R-:W-:Y:S01]  /*0340*/  IMAD R17, R17, 0x6, RZ ;  /* 0x0000000611117824 */ /* 0x000fe200078e02ff */
[----:B------:R-:W-:Y:S01]  /*0350*/  LOP3.LUT R14, R14, 0xffff, RZ, 0xc0, !PT ;  /* 0x0000ffff0e0e7812 */ /* 0x000fe200078ec0ff */
[----:B------:R-:W-:Y:S01]  /*0360*/  IMAD.IADD R18, R12, 0x1, R19 ;  /* 0x000000010c127824 */ /* 0x000fe200078e0213 */
[----:B------:R-:W-:Y:S01]  /*0370*/  LOP3.LUT R15, R7, 0xffff, R16, 0xf8, !PT ;  /* 0x0000ffff070f7812 */ /* 0x000fe200078ef810 */
[----:B------:R-:W-:Y:S01]  /*0380*/  IMAD R12, R0, 0x4, R13 ;  /* 0x00000004000c7824 */ /* 0x000fe200078e020d */
[----:B------:R-:W-:-:S02]  /*0390*/  LOP3.LUT R16, R17, 0xffff, RZ, 0xc0, !PT ;  /* 0x0000ffff11107812 */ /* 0x000fc400078ec0ff */
[----:B------:R-:W-:Y:S01]  /*03a0*/  IADD3 R17, PT, PT, R15, UR4, R14 ;  /* 0x000000040f117c10 */ /* 0x000fe2000fffe00e */
[----:B------:R-:W-:Y:S01]  /*03b0*/  IMAD R15, R0, 0x4, R12 ;  /* 0x00000004000f7824 */ /* 0x000fe200078e020c */
[----:B------:R-:W-:-:S04]  /*03c0*/  LOP3.LUT R19, R7, 0xffff, R18, 0xf8, !PT ;  /* 0x0000ffff07137812 */ /* 0x000fc800078ef812 */
[----:B------:R-:W-:Y:S02]  /*03d0*/  IADD3 R21, PT, PT, R19, UR4, R16 ;  /* 0x0000000413157c10 */ /* 0x000fe4000fffe010 */
[----:B------:R-:W-:-:S03]  /*03e0*/  LEA R16, R0, R17, 0x3 ;  /* 0x0000001100107211 */ /* 0x000fc600078e18ff */
[----:B------:R-:W-:Y:S01]  /*03f0*/  IMAD R20, R0, 0x8, R21 ;  /* 0x0000000800147824 */ /* 0x000fe200078e0215 */
[----:B------:R-:W-:-:S05]  /*0400*/  SHF.R.S32.HI R4, RZ, 0x1, R4 ;  /* 0x00000001ff047819 */ /* 0x000fca0000011404 */
[----:B------:R-:W-:-:S05]  /*0410*/  IMAD R4, R3, 0x2, R4 ;  /* 0x0000000203047824 */ /* 0x000fca00078e0204 */
[----:B------:R-:W-:Y:S01]  /*0420*/  LEA.HI R3, R4, R4, RZ, 0x1 ;  /* 0x0000000404037211 */ /* 0x000fe200078f08ff */
[----:B------:R-:W-:Y:S03]  /*0430*/  BSSY.RECONVERGENT B0, `(.L_x_6) ;  /* 0x000004b000007945 */ /* 0x000fe60003800200 */
[----:B------:R-:W-:Y:S02]  /*0440*/  LEA.HI.SX32 R3, R3, R2, 0x1f ;  /* 0x0000000203037211 */ /* 0x000fe400078ffaff */
[----:B------:R-:W-:Y:S01]  /*0450*/  ISETP.NE.AND P1, PT, R2, 0x1, PT ;  /* 0x000000010200780c */ /* 0x000fe20003f25270 */
        /* <DEDUP_REMOVED lines=9> */
[----:B------:R-:W1:Y:S04]  /*04f0*/  LDS.U8 R22, [R20] ;  /* 0x0000000014167984 */ /* 0x000e680000000000 */
[----:B------:R-:W-:Y:S04]  /*0500*/  LDS.U8 R14, [R17] ;  /* 0x00000000110e7984 */ /* 0x000fe80000000000 */
[----:B------:R-:W-:Y:S04]  /*0510*/  LDS.U8 R19, [R17+0x3] ;  /* 0x0000030011137984 */ /* 0x000fe80000000000 */
[----:B------:R-:W2:Y:S04]  /*0520*/  LDS.U8 R6, [R16] ;  /* 0x0000000010067984 */ /* 0x000ea80000000000 */
[----:B------:R-:W3:Y:S04]  /*0530*/  LDS.U8 R15, [R20+0x3] ;  /* 0x00000300140f7984 */ /* 0x000ee80000000000 */
[----:B------:R-:W4:Y:S01]  /*0540*/  LDS.U8 R13, [R16+0x3] ;  /* 0x00000300100d7984 */ /* 0x000f220000000000 */
[----:B------:R-:W-:Y:S01]  /*0550*/  ISETP.NE.AND P0, PT, R2, R11, PT ;  /* 0x0000000b0200720c */ /* 0x000fe20003f05270 */
[----:B0-----:R-:W-:Y:S01]  /*0560*/  IMAD.WIDE R8, R3, 0x4, R8 ;  /* 0x0000000403087825 */ /* 0x001fe200078e0208 */
[----:B-1----:R-:W-:-:S02]  /*0570*/  IADD3 R18, PT, PT, R22, R23, R18 ;  /* 0x0000001716127210 */ /* 0x002fc40007ffe012 */
[----:B--2---:R-:W-:-:S03]  /*0580*/  IADD3 R6, PT, PT, R6, R19, R14 ;  /* 0x0000001306067210 */ /* 0x004fc60007ffe00e */
[----:B---3--:R-:W-:Y:S01]  /*0590*/  IMAD.IADD R15, R18, 0x1, R15 ;  /* 0x00000001120f7824 */ /* 0x008fe200078e020f */
[----:B----4-:R-:W-:-:S03]  /*05a0*/  IADD3 R6, PT, PT, R6, R13, RZ ;  /* 0x0000000d06067210 */ /* 0x010fc60007ffe0ff */
[----:B------:R-:W-:Y:S01]  /*05b0*/  IMAD.SHL.U32 R15, R15, 0x40, RZ ;  /* 0x000000400f0f7824 */ /* 0x000fe200078e00ff */
[----:B------:R-:W-:-:S04]  /*05c0*/  SHF.R.U32.HI R6, RZ, 0x2, R6 ;  /* 0x00000002ff067819 */ /* 0x000fc80000011606 */
[----:B------:R-:W-:Y:S01]  /*05d0*/  LOP3.LUT R3, R6, 0x1ff00, R15, 0xf8, !PT ;  /* 0x0001ff0006037812 */ /* 0x000fe200078ef80f */
[----:B------:R-:W-:Y:S06]  /*05e0*/  @!P0 BRA `(.L_x_7) ;  /* 0x0000000000bc8947 */ /* 0x000fec0003800000 */
[C---:B------:R-:W-:Y:S01]  /*05f0*/  VIADD R2, R5.reuse, 0x2 ;  /* 0x0000000205027836 */ /* 0x040fe20000000000 */
[----:B------:R-:W-:-:S04]  /*0600*/  IADD3 R5, PT, PT, R5, 0x3, RZ ;  /* 0x0000000305057810 */ /* 0x000fc80007ffe0ff */
[----:B------:R-:W-:Y:S02]  /*0610*/  LOP3.LUT R4, R2, 0xffff, RZ, 0xc0, !PT ;  /* 0x0000ffff02047812 */ /* 0x000fe400078ec0ff */
[----:B------:R-:W-:-:S03]  /*0620*/  LOP3.LUT R6, R5, 0xffff, RZ, 0xc0, !PT ;  /* 0x0000ffff05067812 */ /* 0x000fc600078ec0ff */
[----:B------:R-:W-:Y:S02]  /*0630*/  IMAD R4, R4, 0x5556, RZ ;  /* 0x0000555604047824 */ /* 0x000fe400078e02ff */
[----:B------:R-:W-:-:S03]  /*0640*/  IMAD R6, R6, 0x5556, RZ ;  /* 0x0000555606067824 */ /* 0x000fc600078e02ff */
[----:B------:R-:W-:Y:S02]  /*0650*/  SHF.R.U32.HI R4, RZ, 0x10, R4 ;  /* 0x00000010ff047819 */ /* 0x000fe40000011604 */
[----:B------:R-:W-:Y:S02]  /*0660*/  SHF.R.U32.HI R6, RZ, 0x10, R6 ;  /* 0x00000010ff067819 */ /* 0x000fe40000011606 */
[----:B------:R-:W-:Y:S02]  /*0670*/  PRMT R10, R4, 0x9910, RZ ;  /* 0x00009910040a7816 */ /* 0x000fe400000000ff */
[----:B------:R-:W-:-:S03]  /*0680*/  PRMT R12, R6, 0x9910, RZ ;  /* 0x00009910060c7816 */ /* 0x000fc600000000ff */
[----:B------:R-:W-:Y:S02]  /*0690*/  IMAD R4, R10, 0x3, RZ ;  /* 0x000000030a047824 */ /* 0x000fe400078e02ff */
[----:B------:R-:W-:Y:S02]  /*06a0*/  IMAD R6, R12, 0x3, RZ ;  /* 0x000000030c067824 */ /* 0x000fe400078e02ff */
[----:B------:R-:W-:Y:S02]  /*06b0*/  IMAD.MOV R4, RZ, RZ, -R4 ;  /* 0x000000ffff047224 */ /* 0x000fe400078e0a04 */
[----:B------:R-:W-:-:S03]  /*06c0*/  IMAD.MOV R6, RZ, RZ, -R6 ;  /* 0x000000ffff067224 */ /* 0x000fc600078e0a06 */
[----:B------:R-:W-:Y:S01]  /*06d0*/  PRMT R11, R4, 0x7710, RZ ;  /* 0x00007710040b7816 */ /* 0x000fe200000000ff */
[----:B------:R-:W-:Y:S01]  /*06e0*/  IMAD R4, R10, 0x6, RZ ;  /* 0x000000060a047824 */ /* 0x000fe200078e02ff */
[----:B------:R-:W-:Y:S01]  /*06f0*/  PRMT R10, R6, 0x7710, RZ ;  /* 0x00007710060a7816 */ /* 0x000fe200000000ff */
[----:B------:R-:W-:Y:S02]  /*0700*/  IMAD R6, R12, 0x6, RZ ;  /* 0x000000060c067824 */ /* 0x000fe400078e02ff */
[----:B------:R-:W-:Y:S01]  /*0710*/  IMAD.IADD R2, R2, 0x1, R11 ;  /* 0x0000000102027824 */ /* 0x000fe200078e020b */
[----:B------:R-:W-:Y:S02]  /*0720*/  IADD3 R5, PT, PT, R5, R10, RZ ;  /* 0x0000000a05057210 */ /* 0x000fe40007ffe0ff */
[----:B------:R-:W-:Y:S02]  /*0730*/  LOP3.LUT R4, R4, 0xffff, RZ, 0xc0, !PT ;  /* 0x0000ffff04047812 */ /* 0x000fe400078ec0ff */
[----:B------:R-:W-:-:S02]  /*0740*/  LOP3.LUT R2, R2, 0xffff, RZ, 0xc0, !PT ;  /* 0x0000ffff02027812 */ /* 0x000fc400078ec0ff */
[----:B------:R-:W-:Y:S02]  /*0750*/  LOP3.LUT R6, R6, 0xffff, RZ, 0xc0, !PT ;  /* 0x0000ffff06067812 */ /* 0x000fe400078ec0ff */
[----:B------:R-:W-:Y:S02]  /*0760*/  LOP3.LUT R5, R5, 0xffff, RZ, 0xc0, !PT ;  /* 0x0000ffff05057812 */ /* 0x000fe400078ec0ff */
[-C--:B------:R-:W-:Y:S02]  /*0770*/  IADD3 R2, PT, PT, R4, R7.reuse, R2 ;  /* 0x0000000704027210 */ /* 0x080fe40007ffe002 */
[----:B------:R-:W-:-:S03]  /*0780*/  IADD3 R10, PT, PT, R6, R7, R5 ;  /* 0x00000007060a7210 */ /* 0x000fc60007ffe005 */
[----:B------:R-:W-:Y:S01]  /*0790*/  VIADD R5, R2, UR4 ;  /* 0x0000000402057c36 */ /* 0x000fe20008000000 */
[----:B------:R-:W-:Y:S01]  /*07a0*/  LDS.U8 R4, [R2+UR4] ;  /* 0x0000000402047984 */ /* 0x000fe20008000000 */
[----:B------:R-:W-:Y:S02]  /*07b0*/  VIADD R7, R10, UR4 ;  /* 0x000000040a077c36 */ /* 0x000fe40008000000 */
[C---:B------:R-:W-:Y:S01]  /*07c0*/  IMAD R6, R0.reuse, 0x8, R5 ;  /* 0x0000000800067824 */ /* 0x040fe200078e0205 */
[----:B------:R-:W-:Y:S02]  /*07d0*/  LDS.U8 R11, [R10+UR4] ;  /* 0x000000040a0b7984 */ /* 0x000fe40008000000 */
[----:B------:R-:W-:Y:S02]  /*07e0*/  LEA R13, R0, R7, 0x3 ;  /* 0x00000007000d7211 */ /* 0x000fe400078e18ff */
[----:B------:R-:W-:Y:S04]  /*07f0*/  LDS.U8 R5, [R2+UR4+0x3] ;  /* 0x0000030402057984 */ /* 0x000fe80008000000 */
[----:B------:R-:W0:Y:S04]  /*0800*/  LDS.U8 R0, [R6] ;  /* 0x0000000006007984 */ /* 0x000e280000000000 */
[----:B------:R-:W-:Y:S04]  /*0810*/  LDS.U8 R12, [R10+UR4+0x3] ;  /* 0x000003040a0c7984 */ /* 0x000fe80008000000 */
[----:B------:R-:W1:Y:S04]  /*0820*/  LDS.U8 R14, [R13] ;  /* 0x000000000d0e7984 */ /* 0x000e680000000000 */
[----:B------:R-:W2:Y:S04]  /*0830*/  LDS.U8 R7, [R6+0x3] ;  /* 0x0000030006077984 */ /* 0x000ea80000000000 */
[----:B------:R-:W3:Y:S01]  /*0840*/  LDS.U8 R16, [R13+0x3] ;  /* 0x000003000d107984 */ /* 0x000ee20000000000 */
[----:B0-----:R-:W-:-:S02]  /*0850*/  IADD3 R0, PT, PT, R0, R5, R4 ;  /* 0x0000000500007210 */ /* 0x001fc40007ffe004 */
[----:B-1----:R-:W-:-:S03]  /*0860*/  IADD3 R11, PT, PT, R14, R12, R11 ;  /* 0x0000000c0e0b7210 */ /* 0x002fc60007ffe00b */
[----:B--2---:R-:W-:Y:S02]  /*0870*/  IMAD.IADD R0, R0, 0x1, R7 ;  /* 0x0000000100007824 */ /* 0x004fe400078e0207 */
[----:B---3--:R-:W-:-:S03]  /*0880*/  IMAD.IADD R11, R11, 0x1, R16 ;  /* 0x000000010b0b7824 */ /* 0x008fc600078e0210 */
[----:B------:R-:W-:Y:S01]  /*0890*/  SHF.L.U32 R0, R0, 0xe, RZ ;  /* 0x0000000e00007819 */ /* 0x000fe200000006ff */
[----:B------:R-:W-:-:S03]  /*08a0*/  IMAD.SHL.U32 R11, R11, 0x400000, RZ ;  /* 0x004000000b0b7824 */ /* 0x000fc600078e00ff */
[----:B------:R-:W-:-:S04]  /*08b0*/  LOP3.LUT R0, R0, 0x1ff0000, RZ, 0xc0, !PT ;  /* 0x01ff000000007812 */ /* 0x000fc800078ec0ff */
[----:B------:R-:W-:-:S04]  /*08c0*/  LOP3.LUT R0, R0, 0xff000000, R11, 0xf8, !PT ;  /* 0xff00000000007812 */ /* 0x000fc800078ef80b */
[----:B------:R-:W-:-:S07]  /*08d0*/  LOP3.LUT R3, R0, R3, RZ, 0xfc, !PT ;  /* 0x0000000300037212 */ /* 0x000fce00078efcff */
.L_x_7:
[----:B------:R-:W-:Y:S05]  /*08e0*/  BSYNC.RECONVERGENT B0 ;  /* 0x0000000000007941 */ /* 0x000fea0003800200 */
.L_x_6:
[----:B------:R0:W-:Y:S01]  /*08f0*/  @!P1 STG.E.U16 desc[UR6][R8.64], R3 ;  /* 0x0000000308009986 */ /* 0x0001e2000c101506 */
[----:B------:R-:W-:Y:S05]  /*0900*/  @!P1 EXIT ;  /* 0x000000000000994d */ /* 0x000fea0003800000 */
[----:B------:R-:W-:Y:S01]  /*0910*/  STG.E desc[UR6][R8.64], R3 ;  /* 0x0000000308007986 */ /* 0x000fe2000c101906 */
[----:B------:R-:W-:Y:S05]  /*0920*/  EXIT ;  /* 0x000000000000794d */ /* 0x000fea0003800000 */
.L_x_8:
        /* <DEDUP_REMOVED lines=13> */
.L_x_13:


//--------------------- .text._Z11downsample2ILi0EEvPiS0_i --------------------------
	.section	.text._Z11downsample2ILi0EEvPiS0_i,"ax",@progbits
	.align	128
        .global         _Z11downsample2ILi0EEvPiS0_i
        .type           _Z11downsample2ILi0EEvPiS0_i,@function
        .size           _Z11downsample2ILi0EEvPiS0_i,(.L_x_14 - _Z11downsample2ILi0EEvPiS0_i)
        .other          _Z11downsample2ILi0EEvPiS0_i,@"STO_CUDA_ENTRY STV_DEFAULT"
_Z11downsample2ILi0EEvPiS0_i:
.text._Z11downsample2ILi0EEvPiS0_i:
        /* <DEDUP_REMOVED lines=17> */
[----:B------:R-:W-:-:S04]  /*0110*/  IADD3 R13, PT, PT, R5, R4, RZ ;  /* 0x00000004050d7210 */ /* 0x000fc80007ffe0ff */
[----:B--2---:R0:W2:Y:S01]  /*0120*/  LDG.E.CONSTANT R5, desc[UR6][R10.64] ;  /* 0x000000060a057981 */ /* 0x0040a2000c1e9900 */
[C---:B------:R-:W-:Y:S02]  /*0130*/  IMAD.IADD R21, R13.reuse, 0x1, R19 ;  /* 0x000000010d157824 */ /* 0x040fe400078e0213 */
[----:B------:R-:W-:-:S04]  /*0140*/  IMAD.WIDE.U32 R12, R13, 0x4, R8 ;  /* 0x000000040d0c7825 */ /* 0x000fc800078e0008 */
[----:B------:R-:W-:Y:S01]  /*0150*/  IMAD.WIDE R18, R19, 0x4, R10 ;  /* 0x0000000413127825 */ /* 0x000fe200078e020a */
[----:B------:R1:W3:Y:S03]  /*0160*/  LDG.E.CONSTANT R6, desc[UR6][R12.64] ;  /* 0x000000060c067981 */ /* 0x0002e6000c1e9900 */
[----:B------:R-:W-:Y:S02]  /*0170*/  IMAD.WIDE.U32 R20, R21, 0x4, R8 ;  /* 0x0000000415147825 */ /* 0x000fe400078e0008 */
[----:B------:R4:W5:Y:S04]  /*0180*/  LDG.E.CONSTANT R8, desc[UR6][R18.64] ;  /* 0x0000000612087981 */ /* 0x000968000c1e9900 */
[----:B------:R4:W5:Y:S01]  /*0190*/  LDG.E.CONSTANT R9, desc[UR6][R20.64] ;  /* 0x0000000614097981 */ /* 0x000962000c1e9900 */
[----:B------:R-:W-:-:S04]  /*01a0*/  IMAD.SHL.U32 R14, R0, 0x4, RZ ;  /* 0x00000004000e7824 */ /* 0x000fc800078e00ff */
[C---:B------:R-:W-:Y:S01]  /*01b0*/  VIADD R16, R14.reuse, 0x1 ;  /* 0x000000010e107836 */ /* 0x040fe20000000000 */
[----:B------:R-:W-:-:S04]  /*01c0*/  LOP3.LUT R15, R14, 0xffff, RZ, 0xc0, !PT ;  /* 0x0000ffff0e0f7812 */ /* 0x000fc800078ec0ff */
[----:B------:R-:W-:Y:S01]  /*01d0*/  LOP3.LUT R17, R16, 0xffff, RZ, 0xc0, !PT ;  /* 0x0000ffff10117812 */ /* 0x000fe200078ec0ff */
[----:B------:R-:W-:Y:S01]  /*01e0*/  IMAD R15, R15, 0x5556, RZ ;  /* 0x000055560f0f7824 */ /* 0x000fe200078e02ff */
[C---:B0-----:R-:W-:Y:S01]  /*01f0*/  IADD3 R11, PT, PT, R14.reuse, 0x2, RZ ;  /* 0x000000020e0b7810 */ /* 0x041fe20007ffe0ff */
[----:B-1----:R-:W-:Y:S02]  /*0200*/  VIADD R12, R14, 0x3 ;  /* 0x000000030e0c7836 */ /* 0x002fe40000000000 */
[----:B------:R-:W-:Y:S01]  /*0210*/  IMAD R17, R17, 0x5556, RZ ;  /* 0x0000555611117824 */ /* 0x000fe200078e02ff */
[----:B------:R-:W-:Y:S02]  /*0220*/  SHF.R.U32.HI R15, RZ, 0x10, R15 ;  /* 0x00000010ff0f7819 */ /* 0x000fe4000001160f */
[----:B----4-:R-:W-:Y:S02]  /*0230*/  LOP3.LUT R19, R12, 0xffff, RZ, 0xc0, !PT ;  /* 0x0000ffff0c137812 */ /* 0x010fe400078ec0ff */
[----:B------:R-:W-:-:S02]  /*0240*/  SHF.R.U32.HI R10, RZ, 0x10, R17 ;  /* 0x00000010ff0a7819 */ /* 0x000fc40000011611 */
[----:B------:R-:W-:Y:S02]  /*0250*/  PRMT R13, R15, 0x9910, RZ ;  /* 0x000099100f0d7816 */ /* 0x000fe400000000ff */
[----:B------:R-:W-:Y:S01]  /*0260*/  LOP3.LUT R17, R11, 0xffff, RZ, 0xc0, !PT ;  /* 0x0000ffff0b117812 */ /* 0x000fe200078ec0ff */
[----:B------:R-:W0:Y:S01]  /*0270*/  S2UR UR5, SR_CgaCtaId ;  /* 0x00000000000579c3 */ /* 0x000e220000008800 */
[----:B------:R-:W-:Y:S01]  /*0280*/  PRMT R10, R10, 0x9910, RZ ;  /* 0x000099100a0a7816 */ /* 0x000fe200000000ff */
[----:B------:R-:W-:Y:S02]  /*0290*/  IMAD R15, R13, 0x3, RZ ;  /* 0x000000030d0f7824 */ /* 0x000fe400078e02ff */
[----:B------:R-:W-:Y:S02]  /*02a0*/  IMAD R18, R17, 0x5556, RZ ;  /* 0x0000555611127824 */ /* 0x000fe400078e02ff */
[----:B------:R-:W-:Y:S02]  /*02b0*/  IMAD R19, R19, 0x5556, RZ ;  /* 0x0000555613137824 */ /* 0x000fe400078e02ff */
[----:B------:R-:W-:-:S02]  /*02c0*/  IMAD R17, R10, 0x3, RZ ;  /* 0x000000030a117824 */ /* 0x000fc400078e02ff */
[----:B------:R-:W-:Y:S01]  /*02d0*/  IMAD.MOV R20, RZ, RZ, -R15 ;  /* 0x000000ffff147224 */ /* 0x000fe200078e0a0f */
[----:B------:R-:W-:Y:S02]  /*02e0*/  SHF.R.U32.HI R15, RZ, 0x10, R18 ;  /* 0x00000010ff0f7819 */ /* 0x000fe40000011612 */
[----:B------:R-:W-:Y:S01]  /*02f0*/  SHF.R.U32.HI R18, RZ, 0x10, R19 ;  /* 0x00000010ff127819 */ /* 0x000fe20000011613 */
[----:B------:R-:W-:Y:S01]  /*0300*/  IMAD.MOV R19, RZ, RZ, -R17 ;  /* 0x000000ffff137224 */ /* 0x000fe200078e0a11 */
[----:B------:R-:W-:Y:S02]  /*0310*/  PRMT R17, R20, 0x7710, RZ ;  /* 0x0000771014117816 */ /* 0x000fe400000000ff */
[----:B------:R-:W-:Y:S02]  /*0320*/  PRMT R20, R18, 0x9910, RZ ;  /* 0x0000991012147816 */ /* 0x000fe400000000ff */
[----:B------:R-:W-:Y:S02]  /*0330*/  PRMT R19, R19, 0x7710, RZ ;  /* 0x0000771013137816 */ /* 0x000fe400000000ff */
[----:B------:R-:W-:Y:S01]  /*0340*/  IADD3 R18, PT, PT, R14, R17, RZ ;  /* 0x000000110e127210 */ /* 0x000fe20007ffe0ff */
[----:B------:R-:W-:Y:S01]  /*0350*/  IMAD.MOV.U32 R14, RZ, RZ, R20 ;  /* 0x000000ffff0e7224 */ /* 0x000fe200078e0014 */
[----:B------:R-:W-:Y:S01]  /*0360*/  PRMT R15, R15, 0x9910, RZ ;  /* 0x000099100f0f7816 */ /* 0x000fe200000000ff */
[----:B------:R-:W-:Y:S01]  /*0370*/  IMAD.IADD R16, R16, 0x1, R19 ;  /* 0x0000000110107824 */ /* 0x000fe200078e0213 */
[----:B------:R-:W-:Y:S01]  /*0380*/  UMOV UR4, 0x400 ;  /* 0x0000040000047882 */ /* 0x000fe20000000000 */
[----:B------:R-:W-:-:S02]  /*0390*/  IMAD R7, R4, R7, RZ ;  /* 0x0000000704077224 */ /* 0x000fc400078e02ff */
[----:B------:R-:W-:Y:S02]  /*03a0*/  IMAD R20, R14, 0x3, RZ ;  /* 0x000000030e147824 */ /* 0x000fe400078e02ff */
[----:B------:R-:W-:Y:S01]  /*03b0*/  IMAD R19, R15, 0x3, RZ ;  /* 0x000000030f137824 */ /* 0x000fe200078e02ff */
[----:B0-----:R-:W-:Y:S01]  /*03c0*/  ULEA UR4, UR5, UR4, 0x18 ;  /* 0x0000000405047291 */ /* 0x001fe2000f8ec0ff */
[----:B------:R-:W-:Y:S02]  /*03d0*/  IMAD R17, R13, 0x6, RZ ;  /* 0x000000060d117824 */ /* 0x000fe400078e02ff */
[C---:B------:R-:W-:Y:S02]  /*03e0*/  IMAD R13, R7.reuse, 0x4, R0 ;  /* 0x00000004070d7824 */ /* 0x040fe400078e0200 */
[----:B------:R-:W-:Y:S01]  /*03f0*/  IMAD.MOV R22, RZ, RZ, -R20 ;  /* 0x000000ffff167224 */ /* 0x000fe200078e0a14 */
[----:B------:R-:W-:Y:S01]  /*0400*/  IADD3 R21, PT, PT, RZ, -R19, RZ ;  /* 0x80000013ff157210 */ /* 0x000fe20007ffe0ff */
[----:B------:R-:W-:Y:S01]  /*0410*/  IMAD.SHL.U32 R19, R7, 0x10, RZ ;  /* 0x0000001007137824 */ /* 0x000fe200078e00ff */
[----:B------:R-:W-:-:S02]  /*0420*/  LOP3.LUT R7, R17, 0xffff, RZ, 0xc0, !PT ;  /* 0x0000ffff11077812 */ /* 0x000fc400078ec0ff */
[----:B------:R-:W-:Y:S02]  /*0430*/  PRMT R17, R22, 0x7710, RZ ;  /* 0x0000771016117816 */ /* 0x000fe400000000ff */
[----:B------:R-:W-:Y:S02]  /*0440*/  LEA R13, R13, UR4, 0x2 ;  /* 0x000000040d0d7c11 */ /* 0x000fe4000f8e10ff */
[----:B------:R-:W-:Y:S02]  /*0450*/  PRMT R20, R21, 0x7710, RZ ;  /* 0x0000771015147816 */ /* 0x000fe400000000ff */
[----:B------:R-:W-:Y:S01]  /*0460*/  IADD3 R12, PT, PT, R12, R17, RZ ;  /* 0x000000110c0c7210 */ /* 0x000fe20007ffe0ff */
[C---:B------:R-:W-:Y:S02]  /*0470*/  IMAD R17, R4.reuse, 0x4, R13 ;  /* 0x0000000404117824 */ /* 0x040fe400078e020d */
[----:B------:R-:W-:Y:S02]  /*0480*/  IMAD.IADD R20, R11, 0x1, R20 ;  /* 0x000000010b147824 */ /* 0x000fe400078e0214 */
[----:B------:R-:W-:Y:S01]  /*0490*/  IMAD R21, R4, 0x4, R17 ;  /* 0x0000000404157824 */ /* 0x000fe200078e0211 */
[----:B------:R-:W-:-:S02]  /*04a0*/  LOP3.LUT R18, R19, 0xffff, R18, 0xf8, !PT ;  /* 0x0000ffff13127812 */ /* 0x000fc400078ef812 */
[C---:B------:R-:W-:Y:S02]  /*04b0*/  LOP3.LUT R11, R19.reuse, 0xffff, R16, 0xf8, !PT ;  /* 0x0000ffff130b7812 */ /* 0x040fe400078ef810 */
[C---:B------:R-:W-:Y:S02]  /*04c0*/  LOP3.LUT R20, R19.reuse, 0xffff, R20, 0xf8, !PT ;  /* 0x0000ffff13147812 */ /* 0x040fe400078ef814 */
[----:B------:R-:W-:Y:S01]  /*04d0*/  LOP3.LUT R19, R19, 0xffff, R12, 0xf8, !PT ;  /* 0x0000ffff13137812 */ /* 0x000fe200078ef80c */
[----:B------:R-:W-:Y:S02]  /*04e0*/  IMAD R12, R4, 0x4, R21 ;  /* 0x00000004040c7824 */ /* 0x000fe400078e0215 */
[----:B------:R-:W-:Y:S02]  /*04f0*/  IMAD R10, R10, 0x6, RZ ;  /* 0x000000060a0a7824 */ /* 0x000fe400078e02ff */
[----:B------:R-:W-:-:S03]  /*0500*/  IMAD R15, R15, 0x6, RZ ;  /* 0x000000060f0f7824 */ /* 0x000fc600078e02ff */
[----:B------:R-:W-:Y:S01]  /*0510*/  LOP3.LUT R10, R10, 0xffff, RZ, 0xc0, !PT ;  /* 0x0000ffff0a0a7812 */ /* 0x000fe200078ec0ff */
[----:B------:R-:W-:Y:S01]  /*0520*/  IMAD R14, R14, 0x6, RZ ;  /* 0x000000060e0e7824 */ /* 0x000fe200078e02ff */
[----:B------:R-:W-:Y:S02]  /*0530*/  LOP3.LUT R15, R15, 0xffff, RZ, 0xc0, !PT ;  /* 0x0000ffff0f0f7812 */ /* 0x000fe400078ec0ff */
[----:B------:R-:W-:Y:S02]  /*0540*/  IADD3 R25, PT, PT, R11, UR4, R10 ;  /* 0x000000040b197c10 */ /* 0x000fe4000fffe00a */
[----:B------:R-:W-:Y:S02]  /*0550*/  IADD3 R7, PT, PT, R18, UR4, R7 ;  /* 0x0000000412077c10 */ /* 0x000fe4000fffe007 */
[----:B------:R-:W-:Y:S01]  /*0560*/  LOP3.LUT R14, R14, 0xffff, RZ, 0xc0, !PT ;  /* 0x0000ffff0e0e7812 */ /* 0x000fe200078ec0ff */
[----:B------:R-:W-:Y:S01]  /*0570*/  IMAD R18, R4, 0x8, R25 ;  /* 0x0000000804127824 */ /* 0x000fe200078e0219 */
[----:B------:R-:W-:-:S02]  /*0580*/  IADD3 R15, PT, PT, R20, UR4, R15 ;  /* 0x00000004140f7c10 */ /* 0x000fc4000fffe00f */
[C---:B------:R-:W-:Y:S02]  /*0590*/  LEA R16, R4.reuse, R7, 0x3 ;  /* 0x0000000704107211 */ /* 0x040fe400078e18ff */
[----:B------:R-:W-:Y:S01]  /*05a0*/  IADD3 R11, PT, PT, R19, UR4, R14 ;  /* 0x00000004130b7c10 */ /* 0x000fe2000fffe00e */
[----:B------:R-:W-:-:S04]  /*05b0*/  IMAD R22, R4, 0x8, R15 ;  /* 0x0000000804167824 */ /* 0x000fc800078e020f */
[----:B------:R-:W-:Y:S01]  /*05c0*/  IMAD R26, R4, 0x8, R11 ;  /* 0x00000008041a7824 */ /* 0x000fe200078e020b */
[----:B------:R-:W-:-:S04]  /*05d0*/  SHF.R.S32.HI R2, RZ, 0x1, R2 ;  /* 0x00000001ff027819 */ /* 0x000fc80000011402 */
[----:B------:R-:W-:-:S04]  /*05e0*/  LEA R2, R3, R2, 0x1 ;  /* 0x0000000203027211 */ /* 0x000fc800078e08ff */
[----:B------:R-:W-:Y:S01]  /*05f0*/  LEA.HI R3, R2, R2, RZ, 0x1 ;  /* 0x0000000202037211 */ /* 0x000fe200078f08ff */
[----:B--2---:R0:W-:Y:S04]  /*0600*/  STS [R13], R5 ;  /* 0x000000050d007388 */ /* 0x0041e80000000800 */
[----:B---3--:R-:W-:Y:S01]  /*0610*/  STS [R17], R6 ;  /* 0x0000000611007388 */ /* 0x008fe20000000800 */
[----:B0-----:R-:W0:Y:S03]  /*0620*/  LDC.64 R4, c[0x0][0x388] ;  /* 0x0000e200ff047b82 */ /* 0x001e260000000a00 */
[----:B-----5:R-:W-:Y:S04]  /*0630*/  STS [R21], R8 ;  /* 0x0000000815007388 */ /* 0x020fe80000000800 */
[----:B------:R-:W-:Y:S01]  /*0640*/  STS [R12], R9 ;  /* 0x000000090c007388 */ /* 0x000fe20000000800 */
[----:B------:R-:W-:Y:S06]  /*0650*/  BAR.SYNC.DEFER_BLOCKING 0x0 ;  /* 0x0000000000007b1d */ /* 0x000fec0000010000 */
[----:B------:R-:W-:Y:S04]  /*0660*/  LDS.U8 R10, [R25] ;  /* 0x00000000190a7984 */ /* 0x000fe80000000000 */
[----:B------:R-:W-:Y:S04]  /*0670*/  LDS.U8 R19, [R25+0x3] ;  /* 0x0000030019137984 */ /* 0x000fe80000000000 */
[----:B------:R-:W1:Y:S04]  /*0680*/  LDS.U8 R20, [R18] ;  /* 0x0000000012147984 */ /* 0x000e680000000000 */
[----:B------:R-:W-:Y:S04]  /*0690*/  LDS.U8 R14, [R7] ;  /* 0x00000000070e7984 */ /* 0x000fe80000000000 */
[----:B------:R-:W-:Y:S04]  /*06a0*/  LDS.U8 R23, [R7+0x3] ;  /* 0x0000030007177984 */ /* 0x000fe80000000000 */
[----:B------:R-:W2:Y:S04]  /*06b0*/  LDS.U8 R17, [R16] ;  /* 0x0000000010117984 */ /* 0x000ea80000000000 */
[----:B------:R-:W-:Y:S04]  /*06c0*/  LDS.U8 R8, [R15] ;  /* 0x000000000f087984 */ /* 0x000fe80000000000 */
[----:B------:R-:W-:Y:S04]  /*06d0*/  LDS.U8 R29, [R15+0x3] ;  /* 0x000003000f1d7984 */ /* 0x000fe80000000000 */
[----:B------:R-:W3:Y:S04]  /*06e0*/  LDS.U8 R24, [R22] ;  /* 0x0000000016187984 */ /* 0x000ee80000000000 */
[----:B------:R-:W4:Y:S04]  /*06f0*/  LDS.U8 R27, [R18+0x3] ;  /* 0x00000300121b7984 */ /* 0x000f280000000000 */
[----:B------:R-:W5:Y:S04]  /*0700*/  LDS.U8 R21, [R16+0x3] ;  /* 0x0000030010157984 */ /* 0x000f680000000000 */
[----:B------:R-:W-:Y:S04]  /*0710*/  LDS.U8 R6, [R11] ;  /* 0x000000000b067984 */ /* 0x000fe80000000000 */
[----:B------:R0:W-:Y:S04]  /*0720*/  LDS.U8 R9, [R11+0x3] ;  /* 0x000003000b097984 */ /* 0x0001e80000000000 */
[----:B------:R-:W0:Y:S04]  /*0730*/  LDS.U8 R12, [R26] ;  /* 0x000000001a0c7984 */ /* 0x000e280000000000 */
[----:B------:R-:W0:Y:S04]  /*0740*/  LDS.U8 R13, [R22+0x3] ;  /* 0x00000300160d7984 */ /* 0x000e280000000000 */
[----:B------:R-:W0:Y:S01]  /*0750*/  LDS.U8 R7, [R26+0x3] ;  /* 0x000003001a077984 */ /* 0x000e220000000000 */
[----:B-1----:R-:W-:-:S02]  /*0760*/  IADD3 R10, PT, PT, R20, R19, R10 ;  /* 0x00000013140a7210 */ /* 0x002fc40007ffe00a */
[----:B--2---:R-:W-:Y:S02]  /*0770*/  IADD3 R14, PT, PT, R17, R23, R14 ;  /* 0x00000017110e7210 */ /* 0x004fe40007ffe00e */
[----:B---3--:R-:W-:Y:S01]  /*0780*/  IADD3 R8, PT, PT, R24, R29, R8 ;  /* 0x0000001d18087210 */ /* 0x008fe20007ffe008 */
[----:B----4-:R-:W-:Y:S01]  /*0790*/  IMAD.IADD R10, R10, 0x1, R27 ;  /* 0x000000010a0a7824 */ /* 0x010fe200078e021b */
[----:B-----5:R-:W-:-:S03]  /*07a0*/  IADD3 R14, PT, PT, R14, R21, RZ ;  /* 0x000000150e0e7210 */ /* 0x020fc60007ffe0ff */
[----:B0-----:R-:W-:Y:S01]  /*07b0*/  IMAD.SHL.U32 R11, R10, 0x40, RZ ;  /* 0x000000400a0b7824 */ /* 0x001fe200078e00ff */
[----:B------:R-:W-:Y:S02]  /*07c0*/  SHF.R.U32.HI R14, RZ, 0x2, R14 ;  /* 0x00000002ff0e7819 */ /* 0x000fe4000001160e */
[----:B------:R-:W-:Y:S01]  /*07d0*/  IADD3 R6, PT, PT, R12, R9, R6 ;  /* 0x000000090c067210 */ /* 0x000fe20007ffe006 */
[----:B------:R-:W-:Y:S01]  /*07e0*/  IMAD.IADD R8, R8, 0x1, R13 ;  /* 0x0000000108087824 */ /* 0x000fe200078e020d */
[----:B------:R-:W-:Y:S02]  /*07f0*/  LOP3.LUT R11, R14, 0x1ff00, R11, 0xf8, !PT ;  /* 0x0001ff000e0b7812 */ /* 0x000fe400078ef80b */
[----:B------:R-:W-:Y:S01]  /*0800*/  IADD3 R6, PT, PT, R6, R7, RZ ;  /* 0x0000000706067210 */ /* 0x000fe20007ffe0ff */
[----:B------:R-:W-:Y:S01]  /*0810*/  IMAD.SHL.U32 R8, R8, 0x4000, RZ ;  /* 0x0000400008087824 */ /* 0x000fe200078e00ff */
[----:B------:R-:W-:-:S03]  /*0820*/  LEA.HI.SX32 R7, R3, R0, 0x1f ;  /* 0x0000000003077211 */ /* 0x000fc600078ffaff */
[----:B------:R-:W-:Y:S01]  /*0830*/  IMAD.SHL.U32 R3, R6, 0x400000, RZ ;  /* 0x0040000006037824 */ /* 0x000fe200078e00ff */
[----:B------:R-:W-:Y:S01]  /*0840*/  LOP3.LUT R8, R11, 0x1ff0000, R8, 0xf8, !PT ;  /* 0x01ff00000b087812 */ /* 0x000fe200078ef808 */
[----:B------:R-:W-:-:S03]  /*0850*/  IMAD.WIDE R4, R7, 0x4, R4 ;  /* 0x0000000407047825 */ /* 0x000fc600078e0204 */
[----:B------:R-:W-:-:S05]  /*0860*/  LOP3.LUT R3, R8, 0xff000000, R3, 0xf8, !PT ;  /* 0xff00000008037812 */ /* 0x000fca00078ef803 */
[----:B------:R-:W-:Y:S01]  /*0870*/  STG.E desc[UR6][R4.64], R3 ;  /* 0x0000000304007986 */ /* 0x000fe2000c101906 */
[----:B------:R-:W-:Y:S05]  /*0880*/  EXIT ;  /* 0x000000000000794d */ /* 0x000fea0003800000 */
.L_x_9:
        /* <DEDUP_REMOVED lines=15> */
.L_x_14:


//--------------------- .nv.shared._ZN3cub18CUB_300001_SM_10006detail8for_each13static_kernelINS2_12policy_hub_t12policy_500_tEmN6thrust24THRUST_300001_SM_1000_NS8cuda_cub20__uninitialized_fill7functorINS7_10device_ptrIiEEiEEEEvT0_T1_ --------------------------
	.section	.nv.shared._ZN3cub18CUB_300001_SM_10006detail8for_each13static_kernelINS2_12policy_hub_t12policy_500_tEmN6thrust24THRUST_300001_SM_1000_NS8cuda_cub20__uninitialized_fill7functorINS7_10device_ptrIiEEiEEEEvT0_T1_,"aw",@nobits
	.sectionflags	@""
	.align	16
	.zero		1024


//--------------------- .nv.shared.reserved.0     --------------------------
	.section	.nv.shared.reserved.0,"aw",@nobits
	.weak		__nv_reservedSMEM_offset_0_alias
	.size		__nv_reservedSMEM_offset_0_alias, 0, 64
	.other		__nv_reservedSMEM_offset_0_alias,@"STO_CUDA_RESERVED_SHARED STV_DEFAULT"
__nv_reservedSMEM_offset_0_alias:
	.zero		0
	.zero		64


//--------------------- .nv.global                --------------------------
	.section	.nv.global,"aw",@nobits
.nv.global:
	.type		_ZN34_INTERNAL_1e5c4a01_4_k_cu_d21847866thrust24THRUST_300001_SM_1000_NS3seqE,@object
	.size		_ZN34_INTERNAL_1e5c4a01_4_k_cu_d21847866thrust24THRUST_300001_SM_1000_NS3seqE,(_ZN34_INTERNAL_1e5c4a01_4_k_cu_d21847864cuda3std3__48in_placeE - _ZN34_INTERNAL_1e5c4a01_4_k_cu_d21847866thrust24THRUST_300001_SM_1000_NS3seqE)
_ZN34_INTERNAL_1e5c4a01_4_k_cu_d21847866thrust24THRUST_300001_SM_1000_NS3seqE:
	.zero		1
	.type		_ZN34_INTERNAL_1e5c4a01_4_k_cu_d21847864cuda3std3__48in_placeE,@object
	.size		_ZN34_INTERNAL_1e5c4a01_4_k_cu_d21847864cuda3std3__48in_placeE,(_ZN34_INTERNAL_1e5c4a01_4_k_cu_d21847864cuda3std6ranges3__45__cpo4sizeE - _ZN34_INTERNAL_1e5c4a01_4_k_cu_d21847864cuda3std3__48in_placeE)
_ZN34_INTERNAL_1e5c4a01_4_k_cu_d21847864cuda3std3__48in_placeE:
	.zero		1
	.type		_ZN34_INTERNAL_1e5c4a01_4_k_cu_d21847864cuda3std6ranges3__45__cpo4sizeE,@object
	.size		_ZN34_INTERNAL_1e5c4a01_4_k_cu_d21847864cuda3std6ranges3__45__cpo4sizeE,(_ZN34_INTERNAL_1e5c4a01_4_k_cu_d21847866thrust24THRUST_300001_SM_1000_NS12placeholders2_3E - _ZN34_INTERNAL_1e5c4a01_4_k_cu_d21847864cuda3std6ranges3__45__cpo4sizeE)
_ZN34_INTERNAL_1e5c4a01_4_k_cu_d21847864cuda3std6ranges3__45__cpo4sizeE:
	.zero		1
	.type		_ZN34_INTERNAL_1e5c4a01_4_k_cu_d21847866thrust24THRUST_300001_SM_1000_NS12placeholders2_3E,@object
	.size		_ZN34_INTERNAL_1e5c4a01_4_k_cu_d21847866thrust24THRUST_300001_SM_1000_NS12placeholders2_3E,(_ZN34_INTERNAL_1e5c4a01_4_k_cu_d21847864cuda3std3__45__cpo6cbeginE - _ZN34_INTERNAL_1e5c4a01_4_k_cu_d21847866thrust24THRUST_300001_SM_1000_NS12placeholders2_3E)
_ZN34_INTERNAL_1e5c4a01_4_k_cu_d21847866thrust24THRUST_300001_SM_1000_NS12placeholders2_3E:
	.zero		1
	.type		_ZN34_INTERNAL_1e5c4a01_4_k_cu_d21847864cuda3std3__45__cpo6cbeginE,@object
	.size		_ZN34_INTERNAL_1e5c4a01_4_k_cu_d21847864cuda3std3__45__cpo6cbeginE,(_ZN34_INTERNAL_1e5c4a01_4_k_cu_d21847864cuda3std6ranges3__45__cpo6cbeginE - _ZN34_INTERNAL_1e5c4a01_4_k_cu_d21847864cuda3std3__45__cpo6cbeginE)
_ZN34_INTERNAL_1e5c4a01_4_k_cu_d21847864cuda3std3__45__cpo6cbeginE:
	.zero		1
	.type		_ZN34_INTERNAL_1e5c4a01_4_k_cu_d21847864cuda3std6ranges3__45__cpo6cbeginE,@object
	.size		_ZN34_INTERNAL_1e5c4a01_4_k_cu_d21847864cuda3std6ranges3__45__cpo6cbeginE,(_ZN34_INTERNAL_1e5c4a01_4_k_cu_d21847866thrust24THRUST_300001_SM_1000_NS12placeholders2_7E - _ZN34_INTERNAL_1e5c4a01_4_k_cu_d21847864cuda3std6ranges3__45__cpo6cbeginE)
_ZN34_INTERNAL_1e5c4a01_4_k_cu_d21847864cuda3std6ranges3__45__cpo6cbeginE:
	.zero		1
	.type		_ZN34_INTERNAL_1e5c4a01_4_k_cu_d21847866thrust24THRUST_300001_SM_1000_NS12placeholders2_7E,@object
	.size		_ZN34_INTERNAL_1e5c4a01_4_k_cu_d21847866thrust24THRUST_300001_SM_1000_NS12placeholders2_7E,(_ZN34_INTERNAL_1e5c4a01_4_k_cu_d21847864cuda3std3__45__cpo7crbeginE - _ZN34_INTERNAL_1e5c4a01_4_k_cu_d21847866thrust24THRUST_300001_SM_1000_NS12placeholders2_7E)
_ZN34_INTERNAL_1e5c4a01_4_k_cu_d21847866thrust24THRUST_300001_SM_1000_NS12placeholders2_7E:
	.zero		1
	.type		_ZN34_INTERNAL_1e5c4a01_4_k_cu_d21847864cuda3std3__45__cpo7crbeginE,@object
	.size		_ZN34_INTERNAL_1e5c4a01_4_k_cu_d21847864cuda3std3__45__cpo7crbeginE,(_ZN34_INTERNAL_1e5c4a01_4_k_cu_d21847864cuda3std6ranges3__45__cpo4nextE - _ZN34_INTERNAL_1e5c4a01_4_k_cu_d21847864cuda3std3__45__cpo7crbeginE)
_ZN34_INTERNAL_1e5c4a01_4_k_cu_d21847864cuda3std3__45__cpo7crbeginE:
	.zero		1
	.type		_ZN34_INTERNAL_1e5c4a01_4_k_cu_d21847864cuda3std6ranges3__45__cpo4nextE,@object
	.size		_ZN34_INTERNAL_1e5c4a01_4_k_cu_d21847864cuda3std6ranges3__45__cpo4nextE,(_ZN34_INTERNAL_1e5c4a01_4_k_cu_d21847864cuda3std6ranges3__45__cpo4swapE - _ZN34_INTERNAL_1e5c4a01_4_k_cu_d21847864cuda3std6ranges3__45__cpo4nextE)
_ZN34_INTERNAL_1e5c4a01_4_k_cu_d21847864cuda3std6ranges3__45__cpo4nextE:
	.zero		1
	.type		_ZN34_INTERNAL_1e5c4a01_4_k_cu_d21847864cuda3std6ranges3__45__cpo4swapE,@object
	.size		_ZN34_INTERNAL_1e5c4a01_4_k_cu_d21847864cuda3std6ranges3__45__cpo4swapE,(_ZN34_INTERNAL_1e5c4a01_4_k_cu_d21847866thrust24THRUST_300001_SM_1000_NS8cuda_cub10par_nosyncE - _ZN34_INTERNAL_1e5c4a01_4_k_cu_d21847864cuda3std6ranges3__45__cpo4swapE)
_ZN34_INTERNAL_1e5c4a01_4_k_cu_d21847864cuda3std6ranges3__45__cpo4swapE:
	.zero		1
	.type		_ZN34_INTERNAL_1e5c4a01_4_k_cu_d21847866thrust24THRUST_300001_SM_1000_NS8cuda_cub10par_nosyncE,@object
	.size		_ZN34_INTERNAL_1e5c4a01_4_k_cu_d21847866thrust24THRUST_300001_SM_1000_NS8cuda_cub10par_nosyncE,(_ZN34_INTERNAL_1e5c4a01_4_k_cu_d21847866thrust24THRUST_300001_SM_1000_NS12placeholders2_9E - _ZN34_INTERNAL_1e5c4a01_4_k_cu_d21847866thrust24THRUST_300001_SM_1000_NS8cuda_cub10par_nosyncE)
_ZN34_INTERNAL_1e5c4a01_4_k_cu_d21847866thrust24THRUST_300001_SM_1000_NS8cuda_cub10par_nosyncE:
	.zero		1
	.type		_ZN34_INTERNAL_1e5c4a01_4_k_cu_d21847866thrust24THRUST_300001_SM_1000_NS12placeholders2_9E,@object
	.size		_ZN34_INTERNAL_1e5c4a01_4_k_cu_d21847866thrust24THRUST_300001_SM_1000_NS12placeholders2_9E,(_ZN34_INTERNAL_1e5c4a01_4_k_cu_d21847864cuda3std3__436_GLOBAL__N__1e5c4a01_4_k_cu_d21847866ignoreE - _ZN34_INTERNAL_1e5c4a01_4_k_cu_d21847866thrust24THRUST_300001_SM_1000_NS12placeholders2_9E)
_ZN34_INTERNAL_1e5c4a01_4_k_cu_d21847866thrust24THRUST_300001_SM_1000_NS12placeholders2_9E:
	.zero		1
	.type		_ZN34_INTERNAL_1e5c4a01_4_k_cu_d21847864cuda3std3__436_GLOBAL__N__1e5c4a01_4_k_cu_d21847866ignoreE,@object
	.size		_ZN34_INTERNAL_1e5c4a01_4_k_cu_d21847864cuda3std3__436_GLOBAL__N__1e5c4a01_4_k_cu_d21847866ignoreE,(_ZN34_INTERNAL_1e5c4a01_4_k_cu_d21847864cuda3std6ranges3__45__cpo4dataE - _ZN34_INTERNAL_1e5c4a01_4_k_cu_d21847864cuda3std3__436_GLOBAL__N__1e5c4a01_4_k_cu_d21847866ignoreE)
_ZN34_INTERNAL_1e5c4a01_4_k_cu_d21847864cuda3std3__436_GLOBAL__N__1e5c4a01_4_k_cu_d21847866ignoreE:
	.zero		1
	.type		_ZN34_INTERNAL_1e5c4a01_4_k_cu_d21847864cuda3std6ranges3__45__cpo4dataE,@object
	.size		_ZN34_INTERNAL_1e5c4a01_4_k_cu_d21847864cuda3std6ranges3__45__cpo4dataE,(_ZN34_INTERNAL_1e5c4a01_4_k_cu_d21847866thrust24THRUST_300001_SM_1000_NS12placeholders2_1E - _ZN34_INTERNAL_1e5c4a01_4_k_cu_d21847864cuda3std6ranges3__45__cpo4dataE)
_ZN34_INTERNAL_1e5c4a01_4_k_cu_d21847864cuda3std6ranges3__45__cpo4dataE:
	.zero		1
	.type		_ZN34_INTERNAL_1e5c4a01_4_k_cu_d21847866thrust24THRUST_300001_SM_1000_NS12placeholders2_1E,@object
	.size		_ZN34_INTERNAL_1e5c4a01_4_k_cu_d21847866thrust24THRUST_300001_SM_1000_NS12placeholders2_1E,(_ZN34_INTERNAL_1e5c4a01_4_k_cu_d21847864cuda3std3__45__cpo5beginE - _ZN34_INTERNAL_1e5c4a01_4_k_cu_d21847866thrust24THRUST_300001_SM_1000_NS12placeholders2_1E)
_ZN34_INTERNAL_1e5c4a01_4_k_cu_d21847866thrust24THRUST_300001_SM_1000_NS12placeholders2_1E:
	.zero		1
	.type		_ZN34_INTERNAL_1e5c4a01_4_k_cu_d21847864cuda3std3__45__cpo5beginE,@object
	.size		_ZN34_INTERNAL_1e5c4a01_4_k_cu_d21847864cuda3std3__45__cpo5beginE,(_ZN34_INTERNAL_1e5c4a01_4_k_cu_d21847864cuda3std6ranges3__45__cpo5beginE - _ZN34_INTERNAL_1e5c4a01_4_k_cu_d21847864cuda3std3__45__cpo5beginE)
_ZN34_INTERNAL_1e5c4a01_4_k_cu_d21847864cuda3std3__45__cpo5beginE:
	.zero		1
	.type		_ZN34_INTERNAL_1e5c4a01_4_k_cu_d21847864cuda3std6ranges3__45__cpo5beginE,@object
	.size		_ZN34_INTERNAL_1e5c4a01_4_k_cu_d21847864cuda3std6ranges3__45__cpo5beginE,(_ZN34_INTERNAL_1e5c4a01_4_k_cu_d21847866thrust24THRUST_300001_SM_1000_NS12placeholders2_5E - _ZN34_INTERNAL_1e5c4a01_4_k_cu_d21847864cuda3std6ranges3__45__cpo5beginE)
_ZN34_INTERNAL_1e5c4a01_4_k_cu_d21847864cuda3std6ranges3__45__cpo5beginE:
	.zero		1
	.type		_ZN34_INTERNAL_1e5c4a01_4_k_cu_d21847866thrust24THRUST_300001_SM_1000_NS12placeholders2_5E,@object
	.size		_ZN34_INTERNAL_1e5c4a01_4_k_cu_d21847866thrust24THRUST_300001_SM_1000_NS12placeholders2_5E,(_ZN34_INTERNAL_1e5c4a01_4_k_cu_d21847864cuda3std3__45__cpo6rbeginE - _ZN34_INTERNAL_1e5c4a01_4_k_cu_d21847866thrust24THRUST_300001_SM_1000_NS12placeholders2_5E)
_ZN34_INTERNAL_1e5c4a01_4_k_cu_d21847866thrust24THRUST_300001_SM_1000_NS12placeholders2_5E:
	.zero		1
	.type		_ZN34_INTERNAL_1e5c4a01_4_k_cu_d21847864cuda3std3__45__cpo6rbeginE,@object
	.size		_ZN34_INTERNAL_1e5c4a01_4_k_cu_d21847864cuda3std3__45__cpo6rbeginE,(_ZN34_INTERNAL_1e5c4a01_4_k_cu_d21847864cuda3std6ranges3__45__cpo7advanceE - _ZN34_INTERNAL_1e5c4a01_4_k_cu_d21847864cuda3std3__45__cpo6rbeginE)
_ZN34_INTERNAL_1e5c4a01_4_k_cu_d21847864cuda3std3__45__cpo6rbeginE:
	.zero		1
	.type		_ZN34_INTERNAL_1e5c4a01_4_k_cu_d21847864cuda3std6ranges3__45__cpo7advanceE,@object
	.size		_ZN34_INTERNAL_1e5c4a01_4_k_cu_d21847864cuda3std6ranges3__45__cpo7advanceE,(_ZN34_INTERNAL_1e5c4a01_4_k_cu_d21847864cuda3std3__47nulloptE - _ZN34_INTERNAL_1e5c4a01_4_k_cu_d21847864cuda3std6ranges3__45__cpo7advanceE)
_ZN34_INTERNAL_1e5c4a01_4_k_cu_d21847864cuda3std6ranges3__45__cpo7advanceE:
	.zero		1
	.type		_ZN34_INTERNAL_1e5c4a01_4_k_cu_d21847864cuda3std3__47nulloptE,@object
	.size		_ZN34_INTERNAL_1e5c4a01_4_k_cu_d21847864cuda3std3__47nulloptE,(_ZN34_INTERNAL_1e5c4a01_4_k_cu_d21847864cuda3std6ranges3__45__cpo8distanceE - _ZN34_INTERNAL_1e5c4a01_4_k_cu_d21847864cuda3std3__47nulloptE)
_ZN34_INTERNAL_1e5c4a01_4_k_cu_d21847864cuda3std3__47nulloptE:
	.zero		1
	.type		_ZN34_INTERNAL_1e5c4a01_4_k_cu_d21847864cuda3std6ranges3__45__cpo8distanceE,@object
	.size		_ZN34_INTERNAL_1e5c4a01_4_k_cu_d21847864cuda3std6ranges3__45__cpo8distanceE,(_ZN34_INTERNAL_1e5c4a01_4_k_cu_d21847866thrust24THRUST_300001_SM_1000_NS12placeholders3_10E - _ZN34_INTERNAL_1e5c4a01_4_k_cu_d21847864cuda3std6ranges3__45__cpo8distanceE)
_ZN34_INTERNAL_1e5c4a01_4_k_cu_d21847864cuda3std6ranges3__45__cpo8distanceE:
	.zero		1
	.type		_ZN34_INTERNAL_1e5c4a01_4_k_cu_d21847866thrust24THRUST_300001_SM_1000_NS12placeholders3_10E,@object
	.size		_ZN34_INTERNAL_1e5c4a01_4_k_cu_d21847866thrust24THRUST_300001_SM_1000_NS12placeholders3_10E,(_ZN34_INTERNAL_1e5c4a01_4_k_cu_d21847864cuda3std3__419piecewise_constructE - _ZN34_INTERNAL_1e5c4a01_4_k_cu_d21847866thrust24THRUST_300001_SM_1000_NS12placeholders3_10E)
_ZN34_INTERNAL_1e5c4a01_4_k_cu_d21847866thrust24THRUST_300001_SM_1000_NS12placeholders3_10E:
	.zero		1
	.type		_ZN34_INTERNAL_1e5c4a01_4_k_cu_d21847864cuda3std3__419piecewise_constructE,@object
	.size		_ZN34_INTERNAL_1e5c4a01_4_k_cu_d21847864cuda3std3__419piecewise_constructE,(_ZN34_INTERNAL_1e5c4a01_4_k_cu_d21847864cuda3std6ranges3__45__cpo5cdataE - _ZN34_INTERNAL_1e5c4a01_4_k_cu_d21847864cuda3std3__419piecewise_constructE)
_ZN34_INTERNAL_1e5c4a01_4_k_cu_d21847864cuda3std3__419piecewise_constructE:
	.zero		1
	.type		_ZN34_INTERNAL_1e5c4a01_4_k_cu_d21847864cuda3std6ranges3__45__cpo5cdataE,@object
	.size		_ZN34_INTERNAL_1e5c4a01_4_k_cu_d21847864cuda3std6ranges3__45__cpo5cdataE,(_ZN34_INTERNAL_1e5c4a01_4_k_cu_d21847866thrust24THRUST_300001_SM_1000_NS12placeholders2_2E - _ZN34_INTERNAL_1e5c4a01_4_k_cu_d21847864cuda3std6ranges3__45__cpo5cdataE)
_ZN34_INTERNAL_1e5c4a01_4_k_cu_d21847864cuda3std6ranges3__45__cpo5cdataE:
	.zero		1
	.type		_ZN34_INTERNAL_1e5c4a01_4_k_cu_d21847866thrust24THRUST_300001_SM_1000_NS12placeholders2_2E,@object
	.size		_ZN34_INTERNAL_1e5c4a01_4_k_cu_d21847866thrust24THRUST_300001_SM_1000_NS12placeholders2_2E,(_ZN34_INTERNAL_1e5c4a01_4_k_cu_d21847864cuda3std3__45__cpo3endE - _ZN34_INTERNAL_1e5c4a01_4_k_cu_d21847866thrust24THRUST_300001_SM_1000_NS12placeholders2_2E)
_ZN34_INTERNAL_1e5c4a01_4_k_cu_d21847866thrust24THRUST_300001_SM_1000_NS12placeholders2_2E:
	.zero		1
	.type		_ZN34_INTERNAL_1e5c4a01_4_k_cu_d21847864cuda3std3__45__cpo3endE,@object
	.size		_ZN34_INTERNAL_1e5c4a01_4_k_cu_d21847864cuda3std3__45__cpo3endE,(_ZN34_INTERNAL_1e5c4a01_4_k_cu_d21847864cuda3std6ranges3__45__cpo3endE - _ZN34_INTERNAL_1e5c4a01_4_k_cu_d21847864cuda3std3__45__cpo3endE)
_ZN34_INTERNAL_1e5c4a01_4_k_cu_d21847864cuda3std3__45__cpo3endE:
	.zero		1
	.type		_ZN34_INTERNAL_1e5c4a01_4_k_cu_d21847864cuda3std6ranges3__45__cpo3endE,@object
	.size		_ZN34_INTERNAL_1e5c4a01_4_k_cu_d21847864cuda3std6ranges3__45__cpo3endE,(_ZN34_INTERNAL_1e5c4a01_4_k_cu_d21847866thrust24THRUST_300001_SM_1000_NS12placeholders2_6E - _ZN34_INTERNAL_1e5c4a01_4_k_cu_d21847864cuda3std6ranges3__45__cpo3endE)
_ZN34_INTERNAL_1e5c4a01_4_k_cu_d21847864cuda3std6ranges3__45__cpo3endE:
	.zero		1
	.type		_ZN34_INTERNAL_1e5c4a01_4_k_cu_d21847866thrust24THRUST_300001_SM_1000_NS12placeholders2_6E,@object
	.size		_ZN34_INTERNAL_1e5c4a01_4_k_cu_d21847866thrust24THRUST_300001_SM_1000_NS12placeholders2_6E,(_ZN34_INTERNAL_1e5c4a01_4_k_cu_d21847864cuda3std3__45__cpo4rendE - _ZN34_INTERNAL_1e5c4a01_4_k_cu_d21847866thrust24THRUST_300001_SM_1000_NS12placeholders2_6E)
_ZN34_INTERNAL_1e5c4a01_4_k_cu_d21847866thrust24THRUST_300001_SM_1000_NS12placeholders2_6E:
	.zero		1
	.type		_ZN34_INTERNAL_1e5c4a01_4_k_cu_d21847864cuda3std3__45__cpo4rendE,@object
	.size		_ZN34_INTERNAL_1e5c4a01_4_k_cu_d21847864cuda3std3__45__cpo4rendE,(_ZN34_INTERNAL_1e5c4a01_4_k_cu_d21847864cuda3std6ranges3__45__cpo9iter_swapE - _ZN34_INTERNAL_1e5c4a01_4_k_cu_d21847864cuda3std3__45__cpo4rendE)
_ZN34_INTERNAL_1e5c4a01_4_k_cu_d21847864cuda3std3__45__cpo4rendE:
	.zero		1
	.type		_ZN34_INTERNAL_1e5c4a01_4_k_cu_d21847864cuda3std6ranges3__45__cpo9iter_swapE,@object
	.size		_ZN34_INTERNAL_1e5c4a01_4_k_cu_d21847864cuda3std6ranges3__45__cpo9iter_swapE,(_ZN34_INTERNAL_1e5c4a01_4_k_cu_d21847864cuda3std3__48unexpectE - _ZN34_INTERNAL_1e5c4a01_4_k_cu_d21847864cuda3std6ranges3__45__cpo9iter_swapE)
_ZN34_INTERNAL_1e5c4a01_4_k_cu_d21847864cuda3std6ranges3__45__cpo9iter_swapE:
	.zero		1
	.type		_ZN34_INTERNAL_1e5c4a01_4_k_cu_d21847864cuda3std3__48unexpectE,@object
	.size		_ZN34_INTERNAL_1e5c4a01_4_k_cu_d21847864cuda3std3__48unexpectE,(_ZN34_INTERNAL_1e5c4a01_4_k_cu_d21847866thrust24THRUST_300001_SM_1000_NS8cuda_cub3parE - _ZN34_INTERNAL_1e5c4a01_4_k_cu_d21847864cuda3std3__48unexpectE)
_ZN34_INTERNAL_1e5c4a01_4_k_cu_d21847864cuda3std3__48unexpectE:
	.zero		1
	.type		_ZN34_INTERNAL_1e5c4a01_4_k_cu_d21847866thrust24THRUST_300001_SM_1000_NS8cuda_cub3parE,@object
	.size		_ZN34_INTERNAL_1e5c4a01_4_k_cu_d21847866thrust24THRUST_300001_SM_1000_NS8cuda_cub3parE,(_ZN34_INTERNAL_1e5c4a01_4_k_cu_d21847866thrust24THRUST_300001_SM_1000_NS12placeholders2_4E - _ZN34_INTERNAL_1e5c4a01_4_k_cu_d21847866thrust24THRUST_300001_SM_1000_NS8cuda_cub3parE)
_ZN34_INTERNAL_1e5c4a01_4_k_cu_d21847866thrust24THRUST_300001_SM_1000_NS8cuda_cub3parE:
	.zero		1
	.type		_ZN34_INTERNAL_1e5c4a01_4_k_cu_d21847866thrust24THRUST_300001_SM_1000_NS12placeholders2_4E,@object
	.size		_ZN34_INTERNAL_1e5c4a01_4_k_cu_d21847866thrust24THRUST_300001_SM_1000_NS12placeholders2_4E,(_ZN34_INTERNAL_1e5c4a01_4_k_cu_d21847864cuda3std3__45__cpo4cendE - _ZN34_INTERNAL_1e5c4a01_4_k_cu_d21847866thrust24THRUST_300001_SM_1000_NS12placeholders2_4E)
_ZN34_INTERNAL_1e5c4a01_4_k_cu_d21847866thrust24THRUST_300001_SM_1000_NS12placeholders2_4E:
	.zero		1
	.type		_ZN34_INTERNAL_1e5c4a01_4_k_cu_d21847864cuda3std3__45__cpo4cendE,@object
	.size		_ZN34_INTERNAL_1e5c4a01_4_k_cu_d21847864cuda3std3__45__cpo4cendE,(_ZN34_INTERNAL_1e5c4a01_4_k_cu_d21847864cuda3std6ranges3__45__cpo4cendE - _ZN34_INTERNAL_1e5c4a01_4_k_cu_d21847864cuda3std3__45__cpo4cendE)
_ZN34_INTERNAL_1e5c4a01_4_k_cu_d21847864cuda3std3__45__cpo4cendE:
	.zero		1
	.type		_ZN34_INTERNAL_1e5c4a01_4_k_cu_d21847864cuda3std6ranges3__45__cpo4cendE,@object
	.size		_ZN34_INTERNAL_1e5c4a01_4_k_cu_d21847864cuda3std6ranges3__45__cpo4cendE,(_ZN34_INTERNAL_1e5c4a01_4_k_cu_d21847864cuda3std3__420unreachable_sentinelE - _ZN34_INTERNAL_1e5c4a01_4_k_cu_d21847864cuda3std6ranges3__45__cpo4cendE)
_ZN34_INTERNAL_1e5c4a01_4_k_cu_d21847864cuda3std6ranges3__45__cpo4cendE:
	.zero		1
	.type		_ZN34_INTERNAL_1e5c4a01_4_k_cu_d21847864cuda3std3__420unreachable_sentinelE,@object
	.size		_ZN34_INTERNAL_1e5c4a01_4_k_cu_d21847864cuda3std3__420unreachable_sentinelE,(_ZN34_INTERNAL_1e5c4a01_4_k_cu_d21847864cuda3std6ranges3__45__cpo5ssizeE - _ZN34_INTERNAL_1e5c4a01_4_k_cu_d21847864cuda3std3__420unreachable_sentinelE)
_ZN34_INTERNAL_1e5c4a01_4_k_cu_d21847864cuda3std3__420unreachable_sentinelE:
	.zero		1
	.type		_ZN34_INTERNAL_1e5c4a01_4_k_cu_d21847864cuda3std6ranges3__45__cpo5ssizeE,@object
	.size		_ZN34_INTERNAL_1e5c4a01_4_k_cu_d21847864cuda3std6ranges3__45__cpo5ssizeE,(_ZN34_INTERNAL_1e5c4a01_4_k_cu_d21847866thrust24THRUST_300001_SM_1000_NS12placeholders2_8E - _ZN34_INTERNAL_1e5c4a01_4_k_cu_d21847864cuda3std6ranges3__45__cpo5ssizeE)
_ZN34_INTERNAL_1e5c4a01_4_k_cu_d21847864cuda3std6ranges3__45__cpo5ssizeE:
	.zero		1
	.type		_ZN34_INTERNAL_1e5c4a01_4_k_cu_d21847866thrust24THRUST_300001_SM_1000_NS12placeholders2_8E,@object
	.size		_ZN34_INTERNAL_1e5c4a01_4_k_cu_d21847866thrust24THRUST_300001_SM_1000_NS12placeholders2_8E,(_ZN34_INTERNAL_1e5c4a01_4_k_cu_d21847864cuda3std3__45__cpo5crendE - _ZN34_INTERNAL_1e5c4a01_4_k_cu_d21847866thrust24THRUST_300001_SM_1000_NS12placeholders2_8E)
_ZN34_INTERNAL_1e5c4a01_4_k_cu_d21847866thrust24THRUST_300001_SM_1000_NS12placeholders2_8E:
	.zero		1
	.type		_ZN34_INTERNAL_1e5c4a01_4_k_cu_d21847864cuda3std3__45__cpo5crendE,@object
	.size		_ZN34_INTERNAL_1e5c4a01_4_k_cu_d21847864cuda3std3__45__cpo5crendE,(_ZN34_INTERNAL_1e5c4a01_4_k_cu_d21847864cuda3std6ranges3__45__cpo4prevE - _ZN34_INTERNAL_1e5c4a01_4_k_cu_d21847864cuda3std3__45__cpo5crendE)
_ZN34_INTERNAL_1e5c4a01_4_k_cu_d21847864cuda3std3__45__cpo5crendE:
	.zero		1
	.type		_ZN34_INTERNAL_1e5c4a01_4_k_cu_d21847864cuda3std6ranges3__45__cpo4prevE,@object
	.size		_ZN34_INTERNAL_1e5c4a01_4_k_cu_d21847864cuda3std6ranges3__45__cpo4prevE,(_ZN34_INTERNAL_1e5c4a01_4_k_cu_d21847864cuda3std6ranges3__45__cpo9iter_moveE - _ZN34_INTERNAL_1e5c4a01_4_k_cu_d21847864cuda3std6ranges3__45__cpo4prevE)
_ZN34_INTERNAL_1e5c4a01_4_k_cu_d21847864cuda3std6ranges3__45__cpo4prevE:
	.zero		1
	.type		_ZN34_INTERNAL_1e5c4a01_4_k_cu_d21847864cuda3std6ranges3__45__cpo9iter_moveE,@object
	.size		_ZN34_INTERNAL_1e5c4a01_4_k_cu_d21847864cuda3std6ranges3__45__cpo9iter_moveE,(_ZN34_INTERNAL_1e5c4a01_4_k_cu_d21847866thrust24THRUST_300001_SM_1000_NS6system6detail10sequential3seqE - _ZN34_INTERNAL_1e5c4a01_4_k_cu_d21847864cuda3std6ranges3__45__cpo9iter_moveE)
_ZN34_INTERNAL_1e5c4a01_4_k_cu_d21847864cuda3std6ranges3__45__cpo9iter_moveE:
	.zero		1
	.type		_ZN34_INTERNAL_1e5c4a01_4_k_cu_d21847866thrust24THRUST_300001_SM_1000_NS6system6detail10sequential3seqE,@object
	.size		_ZN34_INTERNAL_1e5c4a01_4_k_cu_d21847866thrust24THRUST_300001_SM_1000_NS6system6detail10sequential3seqE,(.L_31 - _ZN34_INTERNAL_1e5c4a01_4_k_cu_d21847866thrust24THRUST_300001_SM_1000_NS6system6detail10sequential3seqE)
_ZN34_INTERNAL_1e5c4a01_4_k_cu_d21847866thrust24THRUST_300001_SM_1000_NS6system6detail10sequential3seqE:
	.zero		1
.L_31:


//--------------------- .nv.shared._ZN3cub18CUB_300001_SM_10006detail11EmptyKernelIvEEvv --------------------------
	.section	.nv.shared._ZN3cub18CUB_300001_SM_10006detail11EmptyKernelIvEEvv,"aw",@nobits
	.sectionflags	@""
	.align	16
	.zero		1024


//--------------------- .nv.shared._Z11downsample2ILi3EEvPiS0_i --------------------------
	.section	.nv.shared._Z11downsample2ILi3EEvPiS0_i,"aw",@nobits
	.sectionflags	@""
	.align	16
	.zero		1024


//--------------------- .nv.shared._Z11downsample2ILi2EEvPiS0_i --------------------------
	.section	.nv.shared._Z11downsample2ILi2EEvPiS0_i,"aw",@nobits
	.sectionflags	@""
	.align	16
	.zero		1024


//--------------------- .nv.shared._Z11downsample2ILi0EEvPiS0_i --------------------------
	.section	.nv.shared._Z11downsample2ILi0EEvPiS0_i,"aw",@nobits
	.sectionflags	@""
	.align	16
	.zero		1024


//--------------------- .nv.constant0._ZN3cub18CUB_300001_SM_10006detail8for_each13static_kernelINS2_12policy_hub_t12policy_500_tEmN6thrust24THRUST_300001_SM_1000_NS8cuda_cub20__uninitialized_fill7functorINS7_10device_ptrIiEEiEEEEvT0_T1_ --------------------------
	.section	.nv.constant0._ZN3cub18CUB_300001_SM_10006detail8for_each13static_kernelINS2_12policy_hub_t12policy_500_tEmN6thrust24THRUST_300001_SM_1000_NS8cuda_cub20__uninitialized_fill7functorINS7_10device_ptrIiEEiEEEEvT0_T1_,"a",@progbits
	.sectionflags	@""
	.align	4
.nv.constant0._ZN3cub18CUB_300001_SM_10006detail8for_each13static_kernelINS2_12policy_hub_t12policy_500_tEmN6thrust24THRUST_300001_SM_1000_NS8cuda_cub20__uninitialized_fill7functorINS7_10device_ptrIiEEiEEEEvT0_T1_:
	.zero		920


//--------------------- .nv.constant0._ZN3cub18CUB_300001_SM_10006detail11EmptyKernelIvEEvv --------------------------
	.section	.nv.constant0._ZN3cub18CUB_300001_SM_10006detail11EmptyKernelIvEEvv,"a",@progbits
	.sectionflags	@""
	.align	4
.nv.constant0._ZN3cub18CUB_300001_SM_10006detail11EmptyKernelIvEEvv:
	.zero		896


//--------------------- .nv.constant0._Z11downsample2ILi3EEvPiS0_i --------------------------
	.section	.nv.constant0._Z11downsample2ILi3EEvPiS0_i,"a",@progbits
	.sectionflags	@""
	.align	4
.nv.constant0._Z11downsample2ILi3EEvPiS0_i:
	.zero		916


//--------------------- .nv.constant0._Z11downsample2ILi2EEvPiS0_i --------------------------
	.section	.nv.constant0._Z11downsample2ILi2EEvPiS0_i,"a",@progbits
	.sectionflags	@""
	.align	4
.nv.constant0._Z11downsample2ILi2EEvPiS0_i:
	.zero		916


//--------------------- .nv.constant0._Z11downsample2ILi0EEvPiS0_i --------------------------
	.section	.nv.constant0._Z11downsample2ILi0EEvPiS0_i,"a",@progbits
	.sectionflags	@""
	.align	4
.nv.constant0._Z11downsample2ILi0EEvPiS0_i:
	.zero		916


//--------------------- SYMBOLS --------------------------

	.type		.nv.reservedSmem.offset0,@object
	.size		.nv.reservedSmem.offset0,0x4
	.type		.nv.reservedSmem.cap,@object
	.size		.nv.reservedSmem.cap,0x4
